//
// Generated by NVIDIA NVVM Compiler
//
// Compiler Build ID: CL-36424714
// Cuda compilation tools, release 13.0, V13.0.88
// Based on NVVM 20.0.0
//

.version 9.0
.target sm_100
.address_size 64

	// .globl	a4c_addf32
.global .align 4 .b8 __cudart_i2opi_f[24] = {65, 144, 67, 60, 153, 149, 98, 219, 192, 221, 52, 245, 209, 87, 39, 252, 41, 21, 68, 78, 110, 131, 249, 162};

.visible .entry a4c_addf32(
	.param .u64 .ptr .align 1 a4c_addf32_param_0,
	.param .u64 .ptr .align 1 a4c_addf32_param_1,
	.param .u64 .ptr .align 1 a4c_addf32_param_2,
	.param .u32 a4c_addf32_param_3
)
{
	.reg .pred 	%p<3>;
	.reg .b32 	%r<11>;
	.reg .b32 	%f<4>;
	.reg .b64 	%rd<11>;

	ld.param.u64 	%rd4, [a4c_addf32_param_0];
	ld.param.u64 	%rd5, [a4c_addf32_param_1];
	ld.param.u64 	%rd6, [a4c_addf32_param_2];
	ld.param.u32 	%r6, [a4c_addf32_param_3];
	mov.u32 	%r7, %ctaid.x;
	mov.u32 	%r1, %ntid.x;
	mov.u32 	%r8, %tid.x;
	mad.lo.s32 	%r10, %r7, %r1, %r8;
	setp.ge.s32 	%p1, %r10, %r6;
	@%p1 bra 	$L__BB0_3;
	mov.u32 	%r9, %nctaid.x;
	mul.lo.s32 	%r3, %r1, %r9;
	cvta.to.global.u64 	%rd1, %rd4;
	cvta.to.global.u64 	%rd2, %rd5;
	cvta.to.global.u64 	%rd3, %rd6;
$L__BB0_2:
	mul.wide.s32 	%rd7, %r10, 4;
	add.s64 	%rd8, %rd1, %rd7;
	ld.global.f32 	%f1, [%rd8];
	add.s64 	%rd9, %rd2, %rd7;
	ld.global.f32 	%f2, [%rd9];
	add.f32 	%f3, %f1, %f2;
	add.s64 	%rd10, %rd3, %rd7;
	st.global.f32 	[%rd10], %f3;
	add.s32 	%r10, %r10, %r3;
	setp.lt.s32 	%p2, %r10, %r6;
	@%p2 bra 	$L__BB0_2;
$L__BB0_3:
	ret;

}
	// .globl	a4c_subf32
.visible .entry a4c_subf32(
	.param .u64 .ptr .align 1 a4c_subf32_param_0,
	.param .u64 .ptr .align 1 a4c_subf32_param_1,
	.param .u64 .ptr .align 1 a4c_subf32_param_2,
	.param .u32 a4c_subf32_param_3
)
{
	.reg .pred 	%p<3>;
	.reg .b32 	%r<11>;
	.reg .b32 	%f<4>;
	.reg .b64 	%rd<11>;

	ld.param.u64 	%rd4, [a4c_subf32_param_0];
	ld.param.u64 	%rd5, [a4c_subf32_param_1];
	ld.param.u64 	%rd6, [a4c_subf32_param_2];
	ld.param.u32 	%r6, [a4c_subf32_param_3];
	mov.u32 	%r7, %ctaid.x;
	mov.u32 	%r1, %ntid.x;
	mov.u32 	%r8, %tid.x;
	mad.lo.s32 	%r10, %r7, %r1, %r8;
	setp.ge.s32 	%p1, %r10, %r6;
	@%p1 bra 	$L__BB1_3;
	mov.u32 	%r9, %nctaid.x;
	mul.lo.s32 	%r3, %r1, %r9;
	cvta.to.global.u64 	%rd1, %rd4;
	cvta.to.global.u64 	%rd2, %rd5;
	cvta.to.global.u64 	%rd3, %rd6;
$L__BB1_2:
	mul.wide.s32 	%rd7, %r10, 4;
	add.s64 	%rd8, %rd1, %rd7;
	ld.global.f32 	%f1, [%rd8];
	add.s64 	%rd9, %rd2, %rd7;
	ld.global.f32 	%f2, [%rd9];
	sub.f32 	%f3, %f1, %f2;
	add.s64 	%rd10, %rd3, %rd7;
	st.global.f32 	[%rd10], %f3;
	add.s32 	%r10, %r10, %r3;
	setp.lt.s32 	%p2, %r10, %r6;
	@%p2 bra 	$L__BB1_2;
$L__BB1_3:
	ret;

}
	// .globl	a4c_mulf32
.visible .entry a4c_mulf32(
	.param .u64 .ptr .align 1 a4c_mulf32_param_0,
	.param .u64 .ptr .align 1 a4c_mulf32_param_1,
	.param .u64 .ptr .align 1 a4c_mulf32_param_2,
	.param .u32 a4c_mulf32_param_3
)
{
	.reg .pred 	%p<3>;
	.reg .b32 	%r<11>;
	.reg .b32 	%f<4>;
	.reg .b64 	%rd<11>;

	ld.param.u64 	%rd4, [a4c_mulf32_param_0];
	ld.param.u64 	%rd5, [a4c_mulf32_param_1];
	ld.param.u64 	%rd6, [a4c_mulf32_param_2];
	ld.param.u32 	%r6, [a4c_mulf32_param_3];
	mov.u32 	%r7, %ctaid.x;
	mov.u32 	%r1, %ntid.x;
	mov.u32 	%r8, %tid.x;
	mad.lo.s32 	%r10, %r7, %r1, %r8;
	setp.ge.s32 	%p1, %r10, %r6;
	@%p1 bra 	$L__BB2_3;
	mov.u32 	%r9, %nctaid.x;
	mul.lo.s32 	%r3, %r1, %r9;
	cvta.to.global.u64 	%rd1, %rd4;
	cvta.to.global.u64 	%rd2, %rd5;
	cvta.to.global.u64 	%rd3, %rd6;
$L__BB2_2:
	mul.wide.s32 	%rd7, %r10, 4;
	add.s64 	%rd8, %rd1, %rd7;
	ld.global.f32 	%f1, [%rd8];
	add.s64 	%rd9, %rd2, %rd7;
	ld.global.f32 	%f2, [%rd9];
	mul.f32 	%f3, %f1, %f2;
	add.s64 	%rd10, %rd3, %rd7;
	st.global.f32 	[%rd10], %f3;
	add.s32 	%r10, %r10, %r3;
	setp.lt.s32 	%p2, %r10, %r6;
	@%p2 bra 	$L__BB2_2;
$L__BB2_3:
	ret;

}
	// .globl	a4c_divf32
.visible .entry a4c_divf32(
	.param .u64 .ptr .align 1 a4c_divf32_param_0,
	.param .u64 .ptr .align 1 a4c_divf32_param_1,
	.param .u64 .ptr .align 1 a4c_divf32_param_2,
	.param .u32 a4c_divf32_param_3
)
{
	.reg .pred 	%p<3>;
	.reg .b32 	%r<11>;
	.reg .b32 	%f<4>;
	.reg .b64 	%rd<11>;

	ld.param.u64 	%rd4, [a4c_divf32_param_0];
	ld.param.u64 	%rd5, [a4c_divf32_param_1];
	ld.param.u64 	%rd6, [a4c_divf32_param_2];
	ld.param.u32 	%r6, [a4c_divf32_param_3];
	mov.u32 	%r7, %ctaid.x;
	mov.u32 	%r1, %ntid.x;
	mov.u32 	%r8, %tid.x;
	mad.lo.s32 	%r10, %r7, %r1, %r8;
	setp.ge.s32 	%p1, %r10, %r6;
	@%p1 bra 	$L__BB3_3;
	mov.u32 	%r9, %nctaid.x;
	mul.lo.s32 	%r3, %r1, %r9;
	cvta.to.global.u64 	%rd1, %rd4;
	cvta.to.global.u64 	%rd2, %rd5;
	cvta.to.global.u64 	%rd3, %rd6;
$L__BB3_2:
	mul.wide.s32 	%rd7, %r10, 4;
	add.s64 	%rd8, %rd1, %rd7;
	ld.global.f32 	%f1, [%rd8];
	add.s64 	%rd9, %rd2, %rd7;
	ld.global.f32 	%f2, [%rd9];
	div.rn.f32 	%f3, %f1, %f2;
	add.s64 	%rd10, %rd3, %rd7;
	st.global.f32 	[%rd10], %f3;
	add.s32 	%r10, %r10, %r3;
	setp.lt.s32 	%p2, %r10, %r6;
	@%p2 bra 	$L__BB3_2;
$L__BB3_3:
	ret;

}
	// .globl	a4c_sinf32
.visible .entry a4c_sinf32(
	.param .u64 .ptr .align 1 a4c_sinf32_param_0,
	.param .u64 .ptr .align 1 a4c_sinf32_param_1,
	.param .u32 a4c_sinf32_param_2
)
{
	.local .align 4 .b8 	__local_depot4[28];
	.reg .b64 	%SP;
	.reg .b64 	%SPL;
	.reg .pred 	%p<11>;
	.reg .b32 	%r<50>;
	.reg .b32 	%f<28>;
	.reg .b64 	%rd<29>;
	.reg .b64 	%fd<3>;

	mov.u64 	%SPL, __local_depot4;
	ld.param.u64 	%rd11, [a4c_sinf32_param_0];
	ld.param.u64 	%rd12, [a4c_sinf32_param_1];
	ld.param.u32 	%r20, [a4c_sinf32_param_2];
	add.u64 	%rd1, %SPL, 0;
	mov.u32 	%r21, %ctaid.x;
	mov.u32 	%r1, %ntid.x;
	mov.u32 	%r22, %tid.x;
	mad.lo.s32 	%r45, %r21, %r1, %r22;
	setp.ge.s32 	%p1, %r45, %r20;
	@%p1 bra 	$L__BB4_11;
	mov.u32 	%r23, %nctaid.x;
	mul.lo.s32 	%r3, %r1, %r23;
	cvta.to.global.u64 	%rd2, %rd11;
	cvta.to.global.u64 	%rd3, %rd12;
	mov.u64 	%rd16, __cudart_i2opi_f;
$L__BB4_2:
	mul.wide.s32 	%rd14, %r45, 4;
	add.s64 	%rd15, %rd2, %rd14;
	ld.global.f32 	%f1, [%rd15];
	mul.f32 	%f7, %f1, 0f3F22F983;
	cvt.rni.s32.f32 	%r49, %f7;
	cvt.rn.f32.s32 	%f8, %r49;
	fma.rn.f32 	%f9, %f8, 0fBFC90FDA, %f1;
	fma.rn.f32 	%f10, %f8, 0fB3A22168, %f9;
	fma.rn.f32 	%f27, %f8, 0fA7C234C5, %f10;
	abs.f32 	%f3, %f1;
	setp.ltu.f32 	%p2, %f3, 0f47CE4780;
	@%p2 bra 	$L__BB4_10;
	setp.neu.f32 	%p3, %f3, 0f7F800000;
	@%p3 bra 	$L__BB4_5;
	mov.f32 	%f13, 0f00000000;
	mul.rn.f32 	%f27, %f1, %f13;
	mov.b32 	%r49, 0;
	bra.uni 	$L__BB4_10;
$L__BB4_5:
	mov.b32 	%r6, %f1;
	shl.b32 	%r25, %r6, 8;
	or.b32  	%r7, %r25, -2147483648;
	mov.b64 	%rd28, 0;
	mov.b32 	%r46, 0;
	mov.u64 	%rd26, %rd16;
	mov.u64 	%rd27, %rd1;
$L__BB4_6:
	.pragma "nounroll";
	ld.global.nc.u32 	%r26, [%rd26];
	mad.wide.u32 	%rd18, %r26, %r7, %rd28;
	shr.u64 	%rd28, %rd18, 32;
	st.local.u32 	[%rd27], %rd18;
	add.s32 	%r46, %r46, 1;
	add.s64 	%rd27, %rd27, 4;
	add.s64 	%rd26, %rd26, 4;
	setp.ne.s32 	%p4, %r46, 6;
	@%p4 bra 	$L__BB4_6;
	shr.u32 	%r27, %r6, 23;
	st.local.u32 	[%rd1+24], %rd28;
	and.b32  	%r10, %r27, 31;
	and.b32  	%r28, %r27, 224;
	add.s32 	%r29, %r28, -128;
	shr.u32 	%r30, %r29, 5;
	mul.wide.u32 	%rd19, %r30, 4;
	sub.s64 	%rd10, %rd1, %rd19;
	ld.local.u32 	%r47, [%rd10+24];
	ld.local.u32 	%r48, [%rd10+20];
	setp.eq.s32 	%p5, %r10, 0;
	@%p5 bra 	$L__BB4_9;
	shf.l.wrap.b32 	%r47, %r48, %r47, %r10;
	ld.local.u32 	%r31, [%rd10+16];
	shf.l.wrap.b32 	%r48, %r31, %r48, %r10;
$L__BB4_9:
	shr.u32 	%r32, %r47, 30;
	shf.l.wrap.b32 	%r33, %r48, %r47, 2;
	shl.b32 	%r34, %r48, 2;
	shr.u32 	%r35, %r33, 31;
	add.s32 	%r36, %r35, %r32;
	neg.s32 	%r37, %r36;
	setp.lt.s32 	%p6, %r6, 0;
	selp.b32 	%r49, %r37, %r36, %p6;
	xor.b32  	%r38, %r33, %r6;
	shr.s32 	%r39, %r33, 31;
	xor.b32  	%r40, %r39, %r33;
	xor.b32  	%r41, %r39, %r34;
	cvt.u64.u32 	%rd20, %r40;
	shl.b64 	%rd21, %rd20, 32;
	cvt.u64.u32 	%rd22, %r41;
	or.b64  	%rd23, %rd21, %rd22;
	cvt.rn.f64.s64 	%fd1, %rd23;
	mul.f64 	%fd2, %fd1, 0d3BF921FB54442D19;
	cvt.rn.f32.f64 	%f11, %fd2;
	neg.f32 	%f12, %f11;
	setp.lt.s32 	%p7, %r38, 0;
	selp.f32 	%f27, %f12, %f11, %p7;
$L__BB4_10:
	mul.rn.f32 	%f14, %f27, %f27;
	and.b32  	%r43, %r49, 1;
	setp.eq.b32 	%p8, %r43, 1;
	selp.f32 	%f15, 0f3F800000, %f27, %p8;
	fma.rn.f32 	%f16, %f14, %f15, 0f00000000;
	fma.rn.f32 	%f17, %f14, 0f37CBAC00, 0fBAB607ED;
	selp.f32 	%f18, %f17, 0fB94D4153, %p8;
	selp.f32 	%f19, 0f3D2AAABB, 0f3C0885E4, %p8;
	fma.rn.f32 	%f20, %f18, %f14, %f19;
	selp.f32 	%f21, 0fBEFFFFFF, 0fBE2AAAA8, %p8;
	fma.rn.f32 	%f22, %f20, %f14, %f21;
	fma.rn.f32 	%f23, %f22, %f16, %f15;
	and.b32  	%r44, %r49, 2;
	setp.eq.s32 	%p9, %r44, 0;
	mov.f32 	%f24, 0f00000000;
	sub.f32 	%f25, %f24, %f23;
	selp.f32 	%f26, %f23, %f25, %p9;
	add.s64 	%rd25, %rd3, %rd14;
	st.global.f32 	[%rd25], %f26;
	add.s32 	%r45, %r45, %r3;
	setp.lt.s32 	%p10, %r45, %r20;
	@%p10 bra 	$L__BB4_2;
$L__BB4_11:
	ret;

}
	// .globl	a4c_cosf32
.visible .entry a4c_cosf32(
	.param .u64 .ptr .align 1 a4c_cosf32_param_0,
	.param .u64 .ptr .align 1 a4c_cosf32_param_1,
	.param .u32 a4c_cosf32_param_2
)
{
	.local .align 4 .b8 	__local_depot5[28];
	.reg .b64 	%SP;
	.reg .b64 	%SPL;
	.reg .pred 	%p<11>;
	.reg .b32 	%r<51>;
	.reg .b32 	%f<28>;
	.reg .b64 	%rd<29>;
	.reg .b64 	%fd<3>;

	mov.u64 	%SPL, __local_depot5;
	ld.param.u64 	%rd11, [a4c_cosf32_param_0];
	ld.param.u64 	%rd12, [a4c_cosf32_param_1];
	ld.param.u32 	%r20, [a4c_cosf32_param_2];
	add.u64 	%rd1, %SPL, 0;
	mov.u32 	%r21, %ctaid.x;
	mov.u32 	%r1, %ntid.x;
	mov.u32 	%r22, %tid.x;
	mad.lo.s32 	%r46, %r21, %r1, %r22;
	setp.ge.s32 	%p1, %r46, %r20;
	@%p1 bra 	$L__BB5_11;
	mov.u32 	%r23, %nctaid.x;
	mul.lo.s32 	%r3, %r1, %r23;
	cvta.to.global.u64 	%rd2, %rd11;
	cvta.to.global.u64 	%rd3, %rd12;
	mov.u64 	%rd16, __cudart_i2opi_f;
$L__BB5_2:
	mul.wide.s32 	%rd14, %r46, 4;
	add.s64 	%rd15, %rd2, %rd14;
	ld.global.f32 	%f1, [%rd15];
	mul.f32 	%f7, %f1, 0f3F22F983;
	cvt.rni.s32.f32 	%r50, %f7;
	cvt.rn.f32.s32 	%f8, %r50;
	fma.rn.f32 	%f9, %f8, 0fBFC90FDA, %f1;
	fma.rn.f32 	%f10, %f8, 0fB3A22168, %f9;
	fma.rn.f32 	%f27, %f8, 0fA7C234C5, %f10;
	abs.f32 	%f3, %f1;
	setp.ltu.f32 	%p2, %f3, 0f47CE4780;
	@%p2 bra 	$L__BB5_10;
	setp.neu.f32 	%p3, %f3, 0f7F800000;
	@%p3 bra 	$L__BB5_5;
	mov.f32 	%f13, 0f00000000;
	mul.rn.f32 	%f27, %f1, %f13;
	mov.b32 	%r50, 0;
	bra.uni 	$L__BB5_10;
$L__BB5_5:
	mov.b32 	%r6, %f1;
	shl.b32 	%r25, %r6, 8;
	or.b32  	%r7, %r25, -2147483648;
	mov.b64 	%rd28, 0;
	mov.b32 	%r47, 0;
	mov.u64 	%rd26, %rd16;
	mov.u64 	%rd27, %rd1;
$L__BB5_6:
	.pragma "nounroll";
	ld.global.nc.u32 	%r26, [%rd26];
	mad.wide.u32 	%rd18, %r26, %r7, %rd28;
	shr.u64 	%rd28, %rd18, 32;
	st.local.u32 	[%rd27], %rd18;
	add.s32 	%r47, %r47, 1;
	add.s64 	%rd27, %rd27, 4;
	add.s64 	%rd26, %rd26, 4;
	setp.ne.s32 	%p4, %r47, 6;
	@%p4 bra 	$L__BB5_6;
	shr.u32 	%r27, %r6, 23;
	st.local.u32 	[%rd1+24], %rd28;
	and.b32  	%r10, %r27, 31;
	and.b32  	%r28, %r27, 224;
	add.s32 	%r29, %r28, -128;
	shr.u32 	%r30, %r29, 5;
	mul.wide.u32 	%rd19, %r30, 4;
	sub.s64 	%rd10, %rd1, %rd19;
	ld.local.u32 	%r48, [%rd10+24];
	ld.local.u32 	%r49, [%rd10+20];
	setp.eq.s32 	%p5, %r10, 0;
	@%p5 bra 	$L__BB5_9;
	shf.l.wrap.b32 	%r48, %r49, %r48, %r10;
	ld.local.u32 	%r31, [%rd10+16];
	shf.l.wrap.b32 	%r49, %r31, %r49, %r10;
$L__BB5_9:
	shr.u32 	%r32, %r48, 30;
	shf.l.wrap.b32 	%r33, %r49, %r48, 2;
	shl.b32 	%r34, %r49, 2;
	shr.u32 	%r35, %r33, 31;
	add.s32 	%r36, %r35, %r32;
	neg.s32 	%r37, %r36;
	setp.lt.s32 	%p6, %r6, 0;
	selp.b32 	%r50, %r37, %r36, %p6;
	xor.b32  	%r38, %r33, %r6;
	shr.s32 	%r39, %r33, 31;
	xor.b32  	%r40, %r39, %r33;
	xor.b32  	%r41, %r39, %r34;
	cvt.u64.u32 	%rd20, %r40;
	shl.b64 	%rd21, %rd20, 32;
	cvt.u64.u32 	%rd22, %r41;
	or.b64  	%rd23, %rd21, %rd22;
	cvt.rn.f64.s64 	%fd1, %rd23;
	mul.f64 	%fd2, %fd1, 0d3BF921FB54442D19;
	cvt.rn.f32.f64 	%f11, %fd2;
	neg.f32 	%f12, %f11;
	setp.lt.s32 	%p7, %r38, 0;
	selp.f32 	%f27, %f12, %f11, %p7;
$L__BB5_10:
	add.s32 	%r43, %r50, 1;
	mul.rn.f32 	%f14, %f27, %f27;
	and.b32  	%r44, %r50, 1;
	setp.eq.b32 	%p8, %r44, 1;
	selp.f32 	%f15, %f27, 0f3F800000, %p8;
	fma.rn.f32 	%f16, %f14, %f15, 0f00000000;
	fma.rn.f32 	%f17, %f14, 0f37CBAC00, 0fBAB607ED;
	selp.f32 	%f18, 0fB94D4153, %f17, %p8;
	selp.f32 	%f19, 0f3C0885E4, 0f3D2AAABB, %p8;
	fma.rn.f32 	%f20, %f18, %f14, %f19;
	selp.f32 	%f21, 0fBE2AAAA8, 0fBEFFFFFF, %p8;
	fma.rn.f32 	%f22, %f20, %f14, %f21;
	fma.rn.f32 	%f23, %f22, %f16, %f15;
	and.b32  	%r45, %r43, 2;
	setp.eq.s32 	%p9, %r45, 0;
	mov.f32 	%f24, 0f00000000;
	sub.f32 	%f25, %f24, %f23;
	selp.f32 	%f26, %f23, %f25, %p9;
	add.s64 	%rd25, %rd3, %rd14;
	st.global.f32 	[%rd25], %f26;
	add.s32 	%r46, %r46, %r3;
	setp.lt.s32 	%p10, %r46, %r20;
	@%p10 bra 	$L__BB5_2;
$L__BB5_11:
	ret;

}
	// .globl	a4c_tanf32
.visible .entry a4c_tanf32(
	.param .u64 .ptr .align 1 a4c_tanf32_param_0,
	.param .u64 .ptr .align 1 a4c_tanf32_param_1,
	.param .u32 a4c_tanf32_param_2
)
{
	.local .align 4 .b8 	__local_depot6[28];
	.reg .b64 	%SP;
	.reg .b64 	%SPL;
	.reg .pred 	%p<11>;
	.reg .b32 	%r<49>;
	.reg .b32 	%f<28>;
	.reg .b64 	%rd<29>;
	.reg .b64 	%fd<3>;

	mov.u64 	%SPL, __local_depot6;
	ld.param.u64 	%rd11, [a4c_tanf32_param_0];
	ld.param.u64 	%rd12, [a4c_tanf32_param_1];
	ld.param.u32 	%r20, [a4c_tanf32_param_2];
	add.u64 	%rd1, %SPL, 0;
	mov.u32 	%r21, %ctaid.x;
	mov.u32 	%r1, %ntid.x;
	mov.u32 	%r22, %tid.x;
	mad.lo.s32 	%r44, %r21, %r1, %r22;
	setp.ge.s32 	%p1, %r44, %r20;
	@%p1 bra 	$L__BB6_11;
	mov.u32 	%r23, %nctaid.x;
	mul.lo.s32 	%r3, %r1, %r23;
	cvta.to.global.u64 	%rd2, %rd11;
	cvta.to.global.u64 	%rd3, %rd12;
	mov.u64 	%rd16, __cudart_i2opi_f;
$L__BB6_2:
	mul.wide.s32 	%rd14, %r44, 4;
	add.s64 	%rd15, %rd2, %rd14;
	ld.global.f32 	%f1, [%rd15];
	mul.f32 	%f7, %f1, 0f3F22F983;
	cvt.rni.s32.f32 	%r48, %f7;
	cvt.rn.f32.s32 	%f8, %r48;
	fma.rn.f32 	%f9, %f8, 0fBFC90FDA, %f1;
	fma.rn.f32 	%f10, %f8, 0fB3A22168, %f9;
	fma.rn.f32 	%f27, %f8, 0fA7C234C5, %f10;
	abs.f32 	%f3, %f1;
	setp.ltu.f32 	%p2, %f3, 0f47CE4780;
	@%p2 bra 	$L__BB6_10;
	setp.neu.f32 	%p3, %f3, 0f7F800000;
	@%p3 bra 	$L__BB6_5;
	mov.f32 	%f13, 0f00000000;
	mul.rn.f32 	%f27, %f1, %f13;
	mov.b32 	%r48, 0;
	bra.uni 	$L__BB6_10;
$L__BB6_5:
	mov.b32 	%r6, %f1;
	shl.b32 	%r25, %r6, 8;
	or.b32  	%r7, %r25, -2147483648;
	mov.b64 	%rd28, 0;
	mov.b32 	%r45, 0;
	mov.u64 	%rd26, %rd16;
	mov.u64 	%rd27, %rd1;
$L__BB6_6:
	.pragma "nounroll";
	ld.global.nc.u32 	%r26, [%rd26];
	mad.wide.u32 	%rd18, %r26, %r7, %rd28;
	shr.u64 	%rd28, %rd18, 32;
	st.local.u32 	[%rd27], %rd18;
	add.s32 	%r45, %r45, 1;
	add.s64 	%rd27, %rd27, 4;
	add.s64 	%rd26, %rd26, 4;
	setp.ne.s32 	%p4, %r45, 6;
	@%p4 bra 	$L__BB6_6;
	shr.u32 	%r27, %r6, 23;
	st.local.u32 	[%rd1+24], %rd28;
	and.b32  	%r10, %r27, 31;
	and.b32  	%r28, %r27, 224;
	add.s32 	%r29, %r28, -128;
	shr.u32 	%r30, %r29, 5;
	mul.wide.u32 	%rd19, %r30, 4;
	sub.s64 	%rd10, %rd1, %rd19;
	ld.local.u32 	%r46, [%rd10+24];
	ld.local.u32 	%r47, [%rd10+20];
	setp.eq.s32 	%p5, %r10, 0;
	@%p5 bra 	$L__BB6_9;
	shf.l.wrap.b32 	%r46, %r47, %r46, %r10;
	ld.local.u32 	%r31, [%rd10+16];
	shf.l.wrap.b32 	%r47, %r31, %r47, %r10;
$L__BB6_9:
	shr.u32 	%r32, %r46, 30;
	shf.l.wrap.b32 	%r33, %r47, %r46, 2;
	shl.b32 	%r34, %r47, 2;
	shr.u32 	%r35, %r33, 31;
	add.s32 	%r36, %r35, %r32;
	neg.s32 	%r37, %r36;
	setp.lt.s32 	%p6, %r6, 0;
	selp.b32 	%r48, %r37, %r36, %p6;
	xor.b32  	%r38, %r33, %r6;
	shr.s32 	%r39, %r33, 31;
	xor.b32  	%r40, %r39, %r33;
	xor.b32  	%r41, %r39, %r34;
	cvt.u64.u32 	%rd20, %r40;
	shl.b64 	%rd21, %rd20, 32;
	cvt.u64.u32 	%rd22, %r41;
	or.b64  	%rd23, %rd21, %rd22;
	cvt.rn.f64.s64 	%fd1, %rd23;
	mul.f64 	%fd2, %fd1, 0d3BF921FB54442D19;
	cvt.rn.f32.f64 	%f11, %fd2;
	neg.f32 	%f12, %f11;
	setp.lt.s32 	%p7, %r38, 0;
	selp.f32 	%f27, %f12, %f11, %p7;
$L__BB6_10:
	mul.f32 	%f14, %f27, %f27;
	fma.rn.f32 	%f15, %f14, 0f3C190000, 0f3B560000;
	fma.rn.f32 	%f16, %f15, %f14, 0f3CC70000;
	fma.rn.f32 	%f17, %f16, %f14, 0f3D5B0000;
	fma.rn.f32 	%f18, %f17, %f14, 0f3E089438;
	fma.rn.f32 	%f19, %f18, %f14, 0f3EAAAA88;
	mul.rn.f32 	%f20, %f14, %f27;
	fma.rn.f32 	%f21, %f19, %f20, %f27;
	abs.f32 	%f22, %f27;
	setp.eq.f32 	%p8, %f22, 0f3A00B43C;
	selp.f32 	%f23, %f27, %f21, %p8;
	and.b32  	%r43, %r48, 1;
	setp.eq.b32 	%p9, %r43, 1;
	neg.f32 	%f24, %f23;
	rcp.approx.ftz.f32 	%f25, %f24;
	selp.f32 	%f26, %f25, %f23, %p9;
	add.s64 	%rd25, %rd3, %rd14;
	st.global.f32 	[%rd25], %f26;
	add.s32 	%r44, %r44, %r3;
	setp.lt.s32 	%p10, %r44, %r20;
	@%p10 bra 	$L__BB6_2;
$L__BB6_11:
	ret;

}


// ===== COMPILED SASS (sm_100) =====

	.target	sm_100

	.elftype	@"ET_EXEC"


//--------------------- .note.nv.tkinfo           --------------------------
	.section	.note.nv.tkinfo,"",@"SHT_NOTE"
	.sectionflags	@"SHF_NOTE_NV_TKINFO"
	.tkinfo
        /*0018*/ 	.word	0x00000002
        /*0030*/ 	.string	""
        /*0030*/ 	.string	"ptxas"
        /*0030*/ 	.string	"Cuda compilation tools, release 13.0, V13.0.88"
        /*0030*/ 	.string	"Build cuda_13.0.r13.0/compiler.36424714_0"
        /*0030*/ 	.string	"-arch sm_100 -m 64 "



//--------------------- .note.nv.cuinfo           --------------------------
	.section	.note.nv.cuinfo,"",@"SHT_NOTE"
	.sectionflags	@"SHF_NOTE_NV_CUINFO"
        /*0018*/ 	.short	0x0002
        /*001a*/ 	.short	0x0064
        /*001c*/ 	.short	0x0082
	.zero		2


//--------------------- .nv.info                  --------------------------
	.section	.nv.info,"",@"SHT_CUDA_INFO"
	.align	4


	//----- nvinfo : EIATTR_REGCOUNT
	.align		4
        /*0000*/ 	.byte	0x04, 0x2f
        /*0002*/ 	.short	(.L_2 - .L_1)
	.align		4
.L_1:
        /*0004*/ 	.word	index@(a4c_addf32)
        /*0008*/ 	.word	0x00000014


	//----- nvinfo : EIATTR_FRAME_SIZE
	.align		4
.L_2:
        /*000c*/ 	.byte	0x04, 0x11
        /*000e*/ 	.short	(.L_4 - .L_3)
	.align		4
.L_3:
        /*0010*/ 	.word	index@(a4c_addf32)
        /*0014*/ 	.word	0x00000000


	//----- nvinfo : EIATTR_REGCOUNT
	.align		4
.L_4:
        /*0018*/ 	.byte	0x04, 0x2f
        /*001a*/ 	.short	(.L_6 - .L_5)
	.align		4
.L_5:
        /*001c*/ 	.word	index@(a4c_subf32)
        /*0020*/ 	.word	0x00000014


	//----- nvinfo : EIATTR_FRAME_SIZE
	.align		4
.L_6:
        /*0024*/ 	.byte	0x04, 0x11
        /*0026*/ 	.short	(.L_8 - .L_7)
	.align		4
.L_7:
        /*0028*/ 	.word	index@(a4c_subf32)
        /*002c*/ 	.word	0x00000000


	//----- nvinfo : EIATTR_REGCOUNT
	.align		4
.L_8:
        /*0030*/ 	.byte	0x04, 0x2f
        /*0032*/ 	.short	(.L_10 - .L_9)
	.align		4
.L_9:
        /*0034*/ 	.word	index@(a4c_mulf32)
        /*0038*/ 	.word	0x00000014


	//----- nvinfo : EIATTR_FRAME_SIZE
	.align		4
.L_10:
        /*003c*/ 	.byte	0x04, 0x11
        /*003e*/ 	.short	(.L_12 - .L_11)
	.align		4
.L_11:
        /*0040*/ 	.word	index@(a4c_mulf32)
        /*0044*/ 	.word	0x00000000


	//----- nvinfo : EIATTR_REGCOUNT
	.align		4
.L_12:
        /*0048*/ 	.byte	0x04, 0x2f
        /*004a*/ 	.short	(.L_14 - .L_13)
	.align		4
.L_13:
        /*004c*/ 	.word	index@(a4c_divf32)
        /*0050*/ 	.word	0x00000016


	//----- nvinfo : EIATTR_FRAME_SIZE
	.align		4
.L_14:
        /*0054*/ 	.byte	0x04, 0x11
        /*0056*/ 	.short	(.L_16 - .L_15)
	.align		4
.L_15:
        /*0058*/ 	.word	index@($__internal_0_$__cuda_sm3x_div_rn_noftz_f32_slowpath)
        /*005c*/ 	.word	0x00000000


	//----- nvinfo : EIATTR_FRAME_SIZE
	.align		4
.L_16:
        /*0060*/ 	.byte	0x04, 0x11
        /*0062*/ 	.short	(.L_18 - .L_17)
	.align		4
.L_17:
        /*0064*/ 	.word	index@(a4c_divf32)
        /*0068*/ 	.word	0x00000000


	//----- nvinfo : EIATTR_REGCOUNT
	.align		4
.L_18:
        /*006c*/ 	.byte	0x04, 0x2f
        /*006e*/ 	.short	(.L_20 - .L_19)
	.align		4
.L_19:
        /*0070*/ 	.word	index@(a4c_sinf32)
        /*0074*/ 	.word	0x00000013


	//----- nvinfo : EIATTR_FRAME_SIZE
	.align		4
.L_20:
        /*0078*/ 	.byte	0x04, 0x11
        /*007a*/ 	.short	(.L_22 - .L_21)
	.align		4
.L_21:
        /*007c*/ 	.word	index@(a4c_sinf32)
        /*0080*/ 	.word	0x00000000


	//----- nvinfo : EIATTR_REGCOUNT
	.align		4
.L_22:
        /*0084*/ 	.byte	0x04, 0x2f
        /*0086*/ 	.short	(.L_24 - .L_23)
	.align		4
.L_23:
        /*0088*/ 	.word	index@(a4c_cosf32)
        /*008c*/ 	.word	0x00000013


	//----- nvinfo : EIATTR_FRAME_SIZE
	.align		4
.L_24:
        /*0090*/ 	.byte	0x04, 0x11
        /*0092*/ 	.short	(.L_26 - .L_25)
	.align		4
.L_25:
        /*0094*/ 	.word	index@(a4c_cosf32)
        /*0098*/ 	.word	0x00000000


	//----- nvinfo : EIATTR_REGCOUNT
	.align		4
.L_26:
        /*009c*/ 	.byte	0x04, 0x2f
        /*009e*/ 	.short	(.L_28 - .L_27)
	.align		4
.L_27:
        /*00a0*/ 	.word	index@(a4c_tanf32)
        /*00a4*/ 	.word	0x00000013


	//----- nvinfo : EIATTR_FRAME_SIZE
	.align		4
.L_28:
        /*00a8*/ 	.byte	0x04, 0x11
        /*00aa*/ 	.short	(.L_30 - .L_29)
	.align		4
.L_29:
        /*00ac*/ 	.word	index@(a4c_tanf32)
        /*00b0*/ 	.word	0x00000000


	//----- nvinfo : EIATTR_MIN_STACK_SIZE
	.align		4
.L_30:
        /*00b4*/ 	.byte	0x04, 0x12
        /*00b6*/ 	.short	(.L_32 - .L_31)
	.align		4
.L_31:
        /*00b8*/ 	.word	index@(a4c_tanf32)
        /*00bc*/ 	.word	0x00000000


	//----- nvinfo : EIATTR_MIN_STACK_SIZE
	.align		4
.L_32:
        /*00c0*/ 	.byte	0x04, 0x12
        /*00c2*/ 	.short	(.L_34 - .L_33)
	.align		4
.L_33:
        /*00c4*/ 	.word	index@(a4c_cosf32)
        /*00c8*/ 	.word	0x00000000


	//----- nvinfo : EIATTR_MIN_STACK_SIZE
	.align		4
.L_34:
        /*00cc*/ 	.byte	0x04, 0x12
        /*00ce*/ 	.short	(.L_36 - .L_35)
	.align		4
.L_35:
        /*00d0*/ 	.word	index@(a4c_sinf32)
        /*00d4*/ 	.word	0x00000000


	//----- nvinfo : EIATTR_MIN_STACK_SIZE
	.align		4
.L_36:
        /*00d8*/ 	.byte	0x04, 0x12
        /*00da*/ 	.short	(.L_38 - .L_37)
	.align		4
.L_37:
        /*00dc*/ 	.word	index@(a4c_divf32)
        /*00e0*/ 	.word	0x00000000


	//----- nvinfo : EIATTR_MIN_STACK_SIZE
	.align		4
.L_38:
        /*00e4*/ 	.byte	0x04, 0x12
        /*00e6*/ 	.short	(.L_40 - .L_39)
	.align		4
.L_39:
        /*00e8*/ 	.word	index@(a4c_mulf32)
        /*00ec*/ 	.word	0x00000000


	//----- nvinfo : EIATTR_MIN_STACK_SIZE
	.align		4
.L_40:
        /*00f0*/ 	.byte	0x04, 0x12
        /*00f2*/ 	.short	(.L_42 - .L_41)
	.align		4
.L_41:
        /*00f4*/ 	.word	index@(a4c_subf32)
        /*00f8*/ 	.word	0x00000000


	//----- nvinfo : EIATTR_MIN_STACK_SIZE
	.align		4
.L_42:
        /*00fc*/ 	.byte	0x04, 0x12
        /*00fe*/ 	.short	(.L_44 - .L_43)
	.align		4
.L_43:
        /*0100*/ 	.word	index@(a4c_addf32)
        /*0104*/ 	.word	0x00000000
.L_44:


//--------------------- .nv.compat                --------------------------
	.section	.nv.compat,"",@"SHT_CUDA_COMPAT_INFO"
	.align	4
        /*0000*/ 	.byte	0x02, 0x09, 0x00, 0x00, 0x02, 0x02, 0x01, 0x00, 0x02, 0x05, 0x05, 0x00, 0x03, 0x07, 0x01, 0x01
        /*0010*/ 	.byte	0x02, 0x03, 0x00, 0x00, 0x02, 0x06, 0x01, 0x00, 0x04, 0x0b, 0x08, 0x00, 0x01, 0x00, 0x00, 0x00
        /*0020*/ 	.byte	0x00, 0x00, 0x00, 0x00


//--------------------- .nv.info.a4c_tanf32       --------------------------
	.section	.nv.info.a4c_tanf32,"",@"SHT_CUDA_INFO"
	.sectionflags	@""
	.align	4


	//----- nvinfo : EIATTR_CUDA_API_VERSION
	.align		4
        /*0000*/ 	.byte	0x04, 0x37
        /*0002*/ 	.short	(.L_46 - .L_45)
.L_45:
        /*0004*/ 	.word	0x00000082


	//----- nvinfo : EIATTR_KPARAM_INFO
	.align		4
.L_46:
        /*0008*/ 	.byte	0x04, 0x17
        /*000a*/ 	.short	(.L_48 - .L_47)
.L_47:
        /*000c*/ 	.word	0x00000000
        /*0010*/ 	.short	0x0002
        /*0012*/ 	.short	0x0010
        /*0014*/ 	.byte	0x00, 0xf0, 0x11, 0x00


	//----- nvinfo : EIATTR_KPARAM_INFO
	.align		4
.L_48:
        /*0018*/ 	.byte	0x04, 0x17
        /*001a*/ 	.short	(.L_50 - .L_49)
.L_49:
        /*001c*/ 	.word	0x00000000
        /*0020*/ 	.short	0x0001
        /*0022*/ 	.short	0x0008
        /*0024*/ 	.byte	0x00, 0xf5, 0x21, 0x00


	//----- nvinfo : EIATTR_KPARAM_INFO
	.align		4
.L_50:
        /*0028*/ 	.byte	0x04, 0x17
        /*002a*/ 	.short	(.L_52 - .L_51)
.L_51:
        /*002c*/ 	.word	0x00000000
        /*0030*/ 	.short	0x0000
        /*0032*/ 	.short	0x0000
        /*0034*/ 	.byte	0x00, 0xf5, 0x21, 0x00


	//----- nvinfo : EIATTR_SPARSE_MMA_MASK
	.align		4
.L_52:
        /*0038*/ 	.byte	0x03, 0x50
        /*003a*/ 	.short	0x0000


	//----- nvinfo : EIATTR_MAXREG_COUNT
	.align		4
        /*003c*/ 	.byte	0x03, 0x1b
        /*003e*/ 	.short	0x00ff


	//----- nvinfo : EIATTR_MERCURY_ISA_VERSION
	.align		4
        /*0040*/ 	.byte	0x03, 0x5f
        /*0042*/ 	.short	0x0101


	//----- nvinfo : EIATTR_VRC_CTA_INIT_COUNT
	.align		4
        /*0044*/ 	.byte	0x02, 0x4a
	.zero		1
	.zero		1


	//----- nvinfo : EIATTR_EXIT_INSTR_OFFSETS
	.align		4
        /*0048*/ 	.byte	0x04, 0x1c
        /*004a*/ 	.short	(.L_54 - .L_53)


	//   ....[0]....
.L_53:
        /*004c*/ 	.word	0x00000070


	//   ....[1]....
        /*0050*/ 	.word	0x000008c0


	//----- nvinfo : EIATTR_CRS_STACK_SIZE
	.align		4
.L_54:
        /*0054*/ 	.byte	0x04, 0x1e
        /*0056*/ 	.short	(.L_56 - .L_55)
.L_55:
        /*0058*/ 	.word	0x00000000


	//----- nvinfo : EIATTR_CBANK_PARAM_SIZE
	.align		4
.L_56:
        /*005c*/ 	.byte	0x03, 0x19
        /*005e*/ 	.short	0x0014


	//----- nvinfo : EIATTR_PARAM_CBANK
	.align		4
        /*0060*/ 	.byte	0x04, 0x0a
        /*0062*/ 	.short	(.L_58 - .L_57)
	.align		4
.L_57:
        /*0064*/ 	.word	index@(.nv.constant0.a4c_tanf32)
        /*0068*/ 	.short	0x0380
        /*006a*/ 	.short	0x0014


	//----- nvinfo : EIATTR_SW_WAR
	.align		4
.L_58:
        /*006c*/ 	.byte	0x04, 0x36
        /*006e*/ 	.short	(.L_60 - .L_59)
.L_59:
        /*0070*/ 	.word	0x00000008
.L_60:


//--------------------- .nv.info.a4c_cosf32       --------------------------
	.section	.nv.info.a4c_cosf32,"",@"SHT_CUDA_INFO"
	.sectionflags	@""
	.align	4


	//----- nvinfo : EIATTR_CUDA_API_VERSION
	.align		4
        /*0000*/ 	.byte	0x04, 0x37
        /*0002*/ 	.short	(.L_62 - .L_61)
.L_61:
        /*0004*/ 	.word	0x00000082


	//----- nvinfo : EIATTR_KPARAM_INFO
	.align		4
.L_62:
        /*0008*/ 	.byte	0x04, 0x17
        /*000a*/ 	.short	(.L_64 - .L_63)
.L_63:
        /*000c*/ 	.word	0x00000000
        /*0010*/ 	.short	0x0002
        /*0012*/ 	.short	0x0010
        /*0014*/ 	.byte	0x00, 0xf0, 0x11, 0x00


	//----- nvinfo : EIATTR_KPARAM_INFO
	.align		4
.L_64:
        /*0018*/ 	.byte	0x04, 0x17
        /*001a*/ 	.short	(.L_66 - .L_65)
.L_65:
        /*001c*/ 	.word	0x00000000
        /*0020*/ 	.short	0x0001
        /*0022*/ 	.short	0x0008
        /*0024*/ 	.byte	0x00, 0xf5, 0x21, 0x00


	//----- nvinfo : EIATTR_KPARAM_INFO
	.align		4
.L_66:
        /*0028*/ 	.byte	0x04, 0x17
        /*002a*/ 	.short	(.L_68 - .L_67)
.L_67:
        /*002c*/ 	.word	0x00000000
        /*0030*/ 	.short	0x0000
        /*0032*/ 	.short	0x0000
        /*0034*/ 	.byte	0x00, 0xf5, 0x21, 0x00


	//----- nvinfo : EIATTR_SPARSE_MMA_MASK
	.align		4
.L_68:
        /*0038*/ 	.byte	0x03, 0x50
        /*003a*/ 	.short	0x0000


	//----- nvinfo : EIATTR_MAXREG_COUNT
	.align		4
        /*003c*/ 	.byte	0x03, 0x1b
        /*003e*/ 	.short	0x00ff


	//----- nvinfo : EIATTR_MERCURY_ISA_VERSION
	.align		4
        /*0040*/ 	.byte	0x03, 0x5f
        /*0042*/ 	.short	0x0101


	//----- nvinfo : EIATTR_VRC_CTA_INIT_COUNT
	.align		4
        /*0044*/ 	.byte	0x02, 0x4a
	.zero		1
	.zero		1


	//----- nvinfo : EIATTR_EXIT_INSTR_OFFSETS
	.align		4
        /*0048*/ 	.byte	0x04, 0x1c
        /*004a*/ 	.short	(.L_70 - .L_69)


	//   ....[0]....
.L_69:
        /*004c*/ 	.word	0x00000070


	//   ....[1]....
        /*0050*/ 	.word	0x00000910


	//----- nvinfo : EIATTR_CRS_STACK_SIZE
	.align		4
.L_70:
        /*0054*/ 	.byte	0x04, 0x1e
        /*0056*/ 	.short	(.L_72 - .L_71)
.L_71:
        /*0058*/ 	.word	0x00000000


	//----- nvinfo : EIATTR_CBANK_PARAM_SIZE
	.align		4
.L_72:
        /*005c*/ 	.byte	0x03, 0x19
        /*005e*/ 	.short	0x0014


	//----- nvinfo : EIATTR_PARAM_CBANK
	.align		4
        /*0060*/ 	.byte	0x04, 0x0a
        /*0062*/ 	.short	(.L_74 - .L_73)
	.align		4
.L_73:
        /*0064*/ 	.word	index@(.nv.constant0.a4c_cosf32)
        /*0068*/ 	.short	0x0380
        /*006a*/ 	.short	0x0014


	//----- nvinfo : EIATTR_SW_WAR
	.align		4
.L_74:
        /*006c*/ 	.byte	0x04, 0x36
        /*006e*/ 	.short	(.L_76 - .L_75)
.L_75:
        /*0070*/ 	.word	0x00000008
.L_76:


//--------------------- .nv.info.a4c_sinf32       --------------------------
	.section	.nv.info.a4c_sinf32,"",@"SHT_CUDA_INFO"
	.sectionflags	@""
	.align	4


	//----- nvinfo : EIATTR_CUDA_API_VERSION
	.align		4
        /*0000*/ 	.byte	0x04, 0x37
        /*0002*/ 	.short	(.L_78 - .L_77)
.L_77:
        /*0004*/ 	.word	0x00000082


	//----- nvinfo : EIATTR_KPARAM_INFO
	.align		4
.L_78:
        /*0008*/ 	.byte	0x04, 0x17
        /*000a*/ 	.short	(.L_80 - .L_79)
.L_79:
        /*000c*/ 	.word	0x00000000
        /*0010*/ 	.short	0x0002
        /*0012*/ 	.short	0x0010
        /*0014*/ 	.byte	0x00, 0xf0, 0x11, 0x00


	//----- nvinfo : EIATTR_KPARAM_INFO
	.align		4
.L_80:
        /*0018*/ 	.byte	0x04, 0x17
        /*001a*/ 	.short	(.L_82 - .L_81)
.L_81:
        /*001c*/ 	.word	0x00000000
        /*0020*/ 	.short	0x0001
        /*0022*/ 	.short	0x0008
        /*0024*/ 	.byte	0x00, 0xf5, 0x21, 0x00


	//----- nvinfo : EIATTR_KPARAM_INFO
	.align		4
.L_82:
        /*0028*/ 	.byte	0x04, 0x17
        /*002a*/ 	.short	(.L_84 - .L_83)
.L_83:
        /*002c*/ 	.word	0x00000000
        /*0030*/ 	.short	0x0000
        /*0032*/ 	.short	0x0000
        /*0034*/ 	.byte	0x00, 0xf5, 0x21, 0x00


	//----- nvinfo : EIATTR_SPARSE_MMA_MASK
	.align		4
.L_84:
        /*0038*/ 	.byte	0x03, 0x50
        /*003a*/ 	.short	0x0000


	//----- nvinfo : EIATTR_MAXREG_COUNT
	.align		4
        /*003c*/ 	.byte	0x03, 0x1b
        /*003e*/ 	.short	0x00ff


	//----- nvinfo : EIATTR_MERCURY_ISA_VERSION
	.align		4
        /*0040*/ 	.byte	0x03, 0x5f
        /*0042*/ 	.short	0x0101


	//----- nvinfo : EIATTR_VRC_CTA_INIT_COUNT
	.align		4
        /*0044*/ 	.byte	0x02, 0x4a
	.zero		1
	.zero		1


	//----- nvinfo : EIATTR_EXIT_INSTR_OFFSETS
	.align		4
        /*0048*/ 	.byte	0x04, 0x1c
        /*004a*/ 	.short	(.L_86 - .L_85)


	//   ....[0]....
.L_85:
        /*004c*/ 	.word	0x00000070


	//   ....[1]....
        /*0050*/ 	.word	0x00000900


	//----- nvinfo : EIATTR_CRS_STACK_SIZE
	.align		4
.L_86:
        /*0054*/ 	.byte	0x04, 0x1e
        /*0056*/ 	.short	(.L_88 - .L_87)
.L_87:
        /*0058*/ 	.word	0x00000000


	//----- nvinfo : EIATTR_CBANK_PARAM_SIZE
	.align		4
.L_88:
        /*005c*/ 	.byte	0x03, 0x19
        /*005e*/ 	.short	0x0014


	//----- nvinfo : EIATTR_PARAM_CBANK
	.align		4
        /*0060*/ 	.byte	0x04, 0x0a
        /*0062*/ 	.short	(.L_90 - .L_89)
	.align		4
.L_89:
        /*0064*/ 	.word	index@(.nv.constant0.a4c_sinf32)
        /*0068*/ 	.short	0x0380
        /*006a*/ 	.short	0x0014


	//----- nvinfo : EIATTR_SW_WAR
	.align		4
.L_90:
        /*006c*/ 	.byte	0x04, 0x36
        /*006e*/ 	.short	(.L_92 - .L_91)
.L_91:
        /*0070*/ 	.word	0x00000008
.L_92:


//--------------------- .nv.info.a4c_divf32       --------------------------
	.section	.nv.info.a4c_divf32,"",@"SHT_CUDA_INFO"
	.sectionflags	@""
	.align	4


	//----- nvinfo : EIATTR_CUDA_API_VERSION
	.align		4
        /*0000*/ 	.byte	0x04, 0x37
        /*0002*/ 	.short	(.L_94 - .L_93)
.L_93:
        /*0004*/ 	.word	0x00000082


	//----- nvinfo : EIATTR_KPARAM_INFO
	.align		4
.L_94:
        /*0008*/ 	.byte	0x04, 0x17
        /*000a*/ 	.short	(.L_96 - .L_95)
.L_95:
        /*000c*/ 	.word	0x00000000
        /*0010*/ 	.short	0x0003
        /*0012*/ 	.short	0x0018
        /*0014*/ 	.byte	0x00, 0xf0, 0x11, 0x00


	//----- nvinfo : EIATTR_KPARAM_INFO
	.align		4
.L_96:
        /*0018*/ 	.byte	0x04, 0x17
        /*001a*/ 	.short	(.L_98 - .L_97)
.L_97:
        /*001c*/ 	.word	0x00000000
        /*0020*/ 	.short	0x0002
        /*0022*/ 	.short	0x0010
        /*0024*/ 	.byte	0x00, 0xf5, 0x21, 0x00


	//----- nvinfo : EIATTR_KPARAM_INFO
	.align		4
.L_98:
        /*0028*/ 	.byte	0x04, 0x17
        /*002a*/ 	.short	(.L_100 - .L_99)
.L_99:
        /*002c*/ 	.word	0x00000000
        /*0030*/ 	.short	0x0001
        /*0032*/ 	.short	0x0008
        /*0034*/ 	.byte	0x00, 0xf5, 0x21, 0x00


	//----- nvinfo : EIATTR_KPARAM_INFO
	.align		4
.L_100:
        /*0038*/ 	.byte	0x04, 0x17
        /*003a*/ 	.short	(.L_102 - .L_101)
.L_101:
        /*003c*/ 	.word	0x00000000
        /*0040*/ 	.short	0x0000
        /*0042*/ 	.short	0x0000
        /*0044*/ 	.byte	0x00, 0xf5, 0x21, 0x00


	//----- nvinfo : EIATTR_SPARSE_MMA_MASK
	.align		4
.L_102:
        /*0048*/ 	.byte	0x03, 0x50
        /*004a*/ 	.short	0x0000


	//----- nvinfo : EIATTR_MAXREG_COUNT
	.align		4
        /*004c*/ 	.byte	0x03, 0x1b
        /*004e*/ 	.short	0x00ff


	//----- nvinfo : EIATTR_MERCURY_ISA_VERSION
	.align		4
        /*0050*/ 	.byte	0x03, 0x5f
        /*0052*/ 	.short	0x0101


	//----- nvinfo : EIATTR_VRC_CTA_INIT_COUNT
	.align		4
        /*0054*/ 	.byte	0x02, 0x4a
	.zero		1
	.zero		1


	//----- nvinfo : EIATTR_EXIT_INSTR_OFFSETS
	.align		4
        /*0058*/ 	.byte	0x04, 0x1c
        /*005a*/ 	.short	(.L_104 - .L_103)


	//   ....[0]....
.L_103:
        /*005c*/ 	.word	0x00000070


	//   ....[1]....
        /*0060*/ 	.word	0x00000260


	//----- nvinfo : EIATTR_CRS_STACK_SIZE
	.align		4
.L_104:
        /*0064*/ 	.byte	0x04, 0x1e
        /*0066*/ 	.short	(.L_106 - .L_105)
.L_105:
        /*0068*/ 	.word	0x00000000


	//----- nvinfo : EIATTR_CBANK_PARAM_SIZE
	.align		4
.L_106:
        /*006c*/ 	.byte	0x03, 0x19
        /*006e*/ 	.short	0x001c


	//----- nvinfo : EIATTR_PARAM_CBANK
	.align		4
        /*0070*/ 	.byte	0x04, 0x0a
        /*0072*/ 	.short	(.L_108 - .L_107)
	.align		4
.L_107:
        /*0074*/ 	.word	index@(.nv.constant0.a4c_divf32)
        /*0078*/ 	.short	0x0380
        /*007a*/ 	.short	0x001c


	//----- nvinfo : EIATTR_SW_WAR
	.align		4
.L_108:
        /*007c*/ 	.byte	0x04, 0x36
        /*007e*/ 	.short	(.L_110 - .L_109)
.L_109:
        /*0080*/ 	.word	0x00000008
.L_110:


//--------------------- .nv.info.a4c_mulf32       --------------------------
	.section	.nv.info.a4c_mulf32,"",@"SHT_CUDA_INFO"
	.sectionflags	@""
	.align	4


	//----- nvinfo : EIATTR_CUDA_API_VERSION
	.align		4
        /*0000*/ 	.byte	0x04, 0x37
        /*0002*/ 	.short	(.L_112 - .L_111)
.L_111:
        /*0004*/ 	.word	0x00000082


	//----- nvinfo : EIATTR_KPARAM_INFO
	.align		4
.L_112:
        /*0008*/ 	.byte	0x04, 0x17
        /*000a*/ 	.short	(.L_114 - .L_113)
.L_113:
        /*000c*/ 	.word	0x00000000
        /*0010*/ 	.short	0x0003
        /*0012*/ 	.short	0x0018
        /*0014*/ 	.byte	0x00, 0xf0, 0x11, 0x00


	//----- nvinfo : EIATTR_KPARAM_INFO
	.align		4
.L_114:
        /*0018*/ 	.byte	0x04, 0x17
        /*001a*/ 	.short	(.L_116 - .L_115)
.L_115:
        /*001c*/ 	.word	0x00000000
        /*0020*/ 	.short	0x0002
        /*0022*/ 	.short	0x0010
        /*0024*/ 	.byte	0x00, 0xf5, 0x21, 0x00


	//----- nvinfo : EIATTR_KPARAM_INFO
	.align		4
.L_116:
        /*0028*/ 	.byte	0x04, 0x17
        /*002a*/ 	.short	(.L_118 - .L_117)
.L_117:
        /*002c*/ 	.word	0x00000000
        /*0030*/ 	.short	0x0001
        /*0032*/ 	.short	0x0008
        /*0034*/ 	.byte	0x00, 0xf5, 0x21, 0x00


	//----- nvinfo : EIATTR_KPARAM_INFO
	.align		4
.L_118:
        /*0038*/ 	.byte	0x04, 0x17
        /*003a*/ 	.short	(.L_120 - .L_119)
.L_119:
        /*003c*/ 	.word	0x00000000
        /*0040*/ 	.short	0x0000
        /*0042*/ 	.short	0x0000
        /*0044*/ 	.byte	0x00, 0xf5, 0x21, 0x00


	//----- nvinfo : EIATTR_SPARSE_MMA_MASK
	.align		4
.L_120:
        /*0048*/ 	.byte	0x03, 0x50
        /*004a*/ 	.short	0x0000


	//----- nvinfo : EIATTR_MAXREG_COUNT
	.align		4
        /*004c*/ 	.byte	0x03, 0x1b
        /*004e*/ 	.short	0x00ff


	//----- nvinfo : EIATTR_MERCURY_ISA_VERSION
	.align		4
        /*0050*/ 	.byte	0x03, 0x5f
        /*0052*/ 	.short	0x0101


	//----- nvinfo : EIATTR_VRC_CTA_INIT_COUNT
	.align		4
        /*0054*/ 	.byte	0x02, 0x4a
	.zero		1
	.zero		1


	//----- nvinfo : EIATTR_EXIT_INSTR_OFFSETS
	.align		4
        /*0058*/ 	.byte	0x04, 0x1c
        /*005a*/ 	.short	(.L_122 - .L_121)


	//   ....[0]....
.L_121:
        /*005c*/ 	.word	0x00000070


	//   ....[1]....
        /*0060*/ 	.word	0x00000180


	//----- nvinfo : EIATTR_CRS_STACK_SIZE
	.align		4
.L_122:
        /*0064*/ 	.byte	0x04, 0x1e
        /*0066*/ 	.short	(.L_124 - .L_123)
.L_123:
        /*0068*/ 	.word	0x00000000


	//----- nvinfo : EIATTR_CBANK_PARAM_SIZE
	.align		4
.L_124:
        /*006c*/ 	.byte	0x03, 0x19
        /*006e*/ 	.short	0x001c


	//----- nvinfo : EIATTR_PARAM_CBANK
	.align		4
        /*0070*/ 	.byte	0x04, 0x0a
        /*0072*/ 	.short	(.L_126 - .L_125)
	.align		4
.L_125:
        /*0074*/ 	.word	index@(.nv.constant0.a4c_mulf32)
        /*0078*/ 	.short	0x0380
        /*007a*/ 	.short	0x001c


	//----- nvinfo : EIATTR_SW_WAR
	.align		4
.L_126:
        /*007c*/ 	.byte	0x04, 0x36
        /*007e*/ 	.short	(.L_128 - .L_127)
.L_127:
        /*0080*/ 	.word	0x00000008
.L_128:


//--------------------- .nv.info.a4c_subf32       --------------------------
	.section	.nv.info.a4c_subf32,"",@"SHT_CUDA_INFO"
	.sectionflags	@""
	.align	4


	//----- nvinfo : EIATTR_CUDA_API_VERSION
	.align		4
        /*0000*/ 	.byte	0x04, 0x37
        /*0002*/ 	.short	(.L_130 - .L_129)
.L_129:
        /*0004*/ 	.word	0x00000082


	//----- nvinfo : EIATTR_KPARAM_INFO
	.align		4
.L_130:
        /*0008*/ 	.byte	0x04, 0x17
        /*000a*/ 	.short	(.L_132 - .L_131)
.L_131:
        /*000c*/ 	.word	0x00000000
        /*0010*/ 	.short	0x0003
        /*0012*/ 	.short	0x0018
        /*0014*/ 	.byte	0x00, 0xf0, 0x11, 0x00


	//----- nvinfo : EIATTR_KPARAM_INFO
	.align		4
.L_132:
        /*0018*/ 	.byte	0x04, 0x17
        /*001a*/ 	.short	(.L_134 - .L_133)
.L_133:
        /*001c*/ 	.word	0x00000000
        /*0020*/ 	.short	0x0002
        /*0022*/ 	.short	0x0010
        /*0024*/ 	.byte	0x00, 0xf5, 0x21, 0x00


	//----- nvinfo : EIATTR_KPARAM_INFO
	.align		4
.L_134:
        /*0028*/ 	.byte	0x04, 0x17
        /*002a*/ 	.short	(.L_136 - .L_135)
.L_135:
        /*002c*/ 	.word	0x00000000
        /*0030*/ 	.short	0x0001
        /*0032*/ 	.short	0x0008
        /*0034*/ 	.byte	0x00, 0xf5, 0x21, 0x00


	//----- nvinfo : EIATTR_KPARAM_INFO
	.align		4
.L_136:
        /*0038*/ 	.byte	0x04, 0x17
        /*003a*/ 	.short	(.L_138 - .L_137)
.L_137:
        /*003c*/ 	.word	0x00000000
        /*0040*/ 	.short	0x0000
        /*0042*/ 	.short	0x0000
        /*0044*/ 	.byte	0x00, 0xf5, 0x21, 0x00


	//----- nvinfo : EIATTR_SPARSE_MMA_MASK
	.align		4
.L_138:
        /*0048*/ 	.byte	0x03, 0x50
        /*004a*/ 	.short	0x0000


	//----- nvinfo : EIATTR_MAXREG_COUNT
	.align		4
        /*004c*/ 	.byte	0x03, 0x1b
        /*004e*/ 	.short	0x00ff


	//----- nvinfo : EIATTR_MERCURY_ISA_VERSION
	.align		4
        /*0050*/ 	.byte	0x03, 0x5f
        /*0052*/ 	.short	0x0101


	//----- nvinfo : EIATTR_VRC_CTA_INIT_COUNT
	.align		4
        /*0054*/ 	.byte	0x02, 0x4a
	.zero		1
	.zero		1


	//----- nvinfo : EIATTR_EXIT_INSTR_OFFSETS
	.align		4
        /*0058*/ 	.byte	0x04, 0x1c
        /*005a*/ 	.short	(.L_140 - .L_139)


	//   ....[0]....
.L_139:
        /*005c*/ 	.word	0x00000070


	//   ....[1]....
        /*0060*/ 	.word	0x00000180


	//----- nvinfo : EIATTR_CRS_STACK_SIZE
	.align		4
.L_140:
        /*0064*/ 	.byte	0x04, 0x1e
        /*0066*/ 	.short	(.L_142 - .L_141)
.L_141:
        /*0068*/ 	.word	0x00000000


	//----- nvinfo : EIATTR_CBANK_PARAM_SIZE
	.align		4
.L_142:
        /*006c*/ 	.byte	0x03, 0x19
        /*006e*/ 	.short	0x001c


	//----- nvinfo : EIATTR_PARAM_CBANK
	.align		4
        /*0070*/ 	.byte	0x04, 0x0a
        /*0072*/ 	.short	(.L_144 - .L_143)
	.align		4
.L_143:
        /*0074*/ 	.word	index@(.nv.constant0.a4c_subf32)
        /*0078*/ 	.short	0x0380
        /*007a*/ 	.short	0x001c


	//----- nvinfo : EIATTR_SW_WAR
	.align		4
.L_144:
        /*007c*/ 	.byte	0x04, 0x36
        /*007e*/ 	.short	(.L_146 - .L_145)
.L_145:
        /*0080*/ 	.word	0x00000008
.L_146:


//--------------------- .nv.info.a4c_addf32       --------------------------
	.section	.nv.info.a4c_addf32,"",@"SHT_CUDA_INFO"
	.sectionflags	@""
	.align	4


	//----- nvinfo : EIATTR_CUDA_API_VERSION
	.align		4
        /*0000*/ 	.byte	0x04, 0x37
        /*0002*/ 	.short	(.L_148 - .L_147)
.L_147:
        /*0004*/ 	.word	0x00000082


	//----- nvinfo : EIATTR_KPARAM_INFO
	.align		4
.L_148:
        /*0008*/ 	.byte	0x04, 0x17
        /*000a*/ 	.short	(.L_150 - .L_149)
.L_149:
        /*000c*/ 	.word	0x00000000
        /*0010*/ 	.short	0x0003
        /*0012*/ 	.short	0x0018
        /*0014*/ 	.byte	0x00, 0xf0, 0x11, 0x00


	//----- nvinfo : EIATTR_KPARAM_INFO
	.align		4
.L_150:
        /*0018*/ 	.byte	0x04, 0x17
        /*001a*/ 	.short	(.L_152 - .L_151)
.L_151:
        /*001c*/ 	.word	0x00000000
        /*0020*/ 	.short	0x0002
        /*0022*/ 	.short	0x0010
        /*0024*/ 	.byte	0x00, 0xf5, 0x21, 0x00


	//----- nvinfo : EIATTR_KPARAM_INFO
	.align		4
.L_152:
        /*0028*/ 	.byte	0x04, 0x17
        /*002a*/ 	.short	(.L_154 - .L_153)
.L_153:
        /*002c*/ 	.word	0x00000000
        /*0030*/ 	.short	0x0001
        /*0032*/ 	.short	0x0008
        /*0034*/ 	.byte	0x00, 0xf5, 0x21, 0x00


	//----- nvinfo : EIATTR_KPARAM_INFO
	.align		4
.L_154:
        /*0038*/ 	.byte	0x04, 0x17
        /*003a*/ 	.short	(.L_156 - .L_155)
.L_155:
        /*003c*/ 	.word	0x00000000
        /*0040*/ 	.short	0x0000
        /*0042*/ 	.short	0x0000
        /*0044*/ 	.byte	0x00, 0xf5, 0x21, 0x00


	//----- nvinfo : EIATTR_SPARSE_MMA_MASK
	.align		4
.L_156:
        /*0048*/ 	.byte	0x03, 0x50
        /*004a*/ 	.short	0x0000


	//----- nvinfo : EIATTR_MAXREG_COUNT
	.align		4
        /*004c*/ 	.byte	0x03, 0x1b
        /*004e*/ 	.short	0x00ff


	//----- nvinfo : EIATTR_MERCURY_ISA_VERSION
	.align		4
        /*0050*/ 	.byte	0x03, 0x5f
        /*0052*/ 	.short	0x0101


	//----- nvinfo : EIATTR_VRC_CTA_INIT_COUNT
	.align		4
        /*0054*/ 	.byte	0x02, 0x4a
	.zero		1
	.zero		1


	//----- nvinfo : EIATTR_EXIT_INSTR_OFFSETS
	.align		4
        /*0058*/ 	.byte	0x04, 0x1c
        /*005a*/ 	.short	(.L_158 - .L_157)


	//   ....[0]....
.L_157:
        /*005c*/ 	.word	0x00000070


	//   ....[1]....
        /*0060*/ 	.word	0x00000180


	//----- nvinfo : EIATTR_CRS_STACK_SIZE
	.align		4
.L_158:
        /*0064*/ 	.byte	0x04, 0x1e
        /*0066*/ 	.short	(.L_160 - .L_159)
.L_159:
        /*0068*/ 	.word	0x00000000


	//----- nvinfo : EIATTR_CBANK_PARAM_SIZE
	.align		4
.L_160:
        /*006c*/ 	.byte	0x03, 0x19
        /*006e*/ 	.short	0x001c


	//----- nvinfo : EIATTR_PARAM_CBANK
	.align		4
        /*0070*/ 	.byte	0x04, 0x0a
        /*0072*/ 	.short	(.L_162 - .L_161)
	.align		4
.L_161:
        /*0074*/ 	.word	index@(.nv.constant0.a4c_addf32)
        /*0078*/ 	.short	0x0380
        /*007a*/ 	.short	0x001c


	//----- nvinfo : EIATTR_SW_WAR
	.align		4
.L_162:
        /*007c*/ 	.byte	0x04, 0x36
        /*007e*/ 	.short	(.L_164 - .L_163)
.L_163:
        /*0080*/ 	.word	0x00000008
.L_164:


//--------------------- .nv.callgraph             --------------------------
	.section	.nv.callgraph,"",@"SHT_CUDA_CALLGRAPH"
	.align	4
	.sectionentsize	8
	.align		4
        /*0000*/ 	.word	0x00000000
	.align		4
        /*0004*/ 	.word	0xffffffff
	.align		4
        /*0008*/ 	.word	0x00000000
	.align		4
        /*000c*/ 	.word	0xfffffffe
	.align		4
        /*0010*/ 	.word	0x00000000
	.align		4
        /*0014*/ 	.word	0xfffffffd
	.align		4
        /*0018*/ 	.word	0x00000000
	.align		4
        /*001c*/ 	.word	0xfffffffc


//--------------------- .nv.constant4             --------------------------
	.section	.nv.constant4,"a",@progbits
	.align	8
	.align		8
.nv.constant4:
        /*0000*/ 	.dword	__cudart_i2opi_f


//--------------------- .text.a4c_tanf32          --------------------------
	.section	.text.a4c_tanf32,"ax",@progbits
	.align	128
        .global         a4c_tanf32
        .type           a4c_tanf32,@function
        .size           a4c_tanf32,(.L_x_43 - a4c_tanf32)
        .other          a4c_tanf32,@"STO_CUDA_ENTRY STV_DEFAULT"
a4c_tanf32:
.text.a4c_tanf32:
[----:B------:R-:W-:Y:S01]  /*0000*/  LDC R1, c[0x0][0x37c] ;  /* 0x0000df00ff017b82 */ /* 0x000fe20000000800 */
[----:B------:R-:W0:Y:S07]  /*0010*/  S2R R0, SR_TID.X ;  /* 0x0000000000007919 */ /* 0x000e2e0000002100 */
[----:B------:R-:W0:Y:S01]  /*0020*/  S2UR UR4, SR_CTAID.X ;  /* 0x00000000000479c3 */ /* 0x000e220000002500 */
[----:B------:R-:W1:Y:S07]  /*0030*/  LDCU UR5, c[0x0][0x390] ;  /* 0x00007200ff0577ac */ /* 0x000e6e0008000800 */
[----:B------:R-:W0:Y:S02]  /*0040*/  LDC R3, c[0x0][0x360] ;  /* 0x0000d800ff037b82 */ /* 0x000e240000000800 */
[----:B0-----:R-:W-:-:S05]  /*0050*/  IMAD R0, R3, UR4, R0 ;  /* 0x0000000403007c24 */ /* 0x001fca000f8e0200 */
[----:B-1----:R-:W-:-:S13]  /*0060*/  ISETP.GE.AND P0, PT, R0, UR5, PT ;  /* 0x0000000500007c0c */ /* 0x002fda000bf06270 */
[----:B------:R-:W-:Y:S05]  /*0070*/  @P0 EXIT ;  /* 0x000000000000094d */ /* 0x000fea0003800000 */
[----:B------:R-:W0:Y:S01]  /*0080*/  LDCU UR4, c[0x0][0x370] ;  /* 0x00006e00ff0477ac */ /* 0x000e220008000800 */
[----:B------:R-:W1:Y:S01]  /*0090*/  LDCU.64 UR6, c[0x0][0x358] ;  /* 0x00006b00ff0677ac */ /* 0x000e620008000a00 */
[----:B0-----:R-:W-:-:S07]  /*00a0*/  IMAD R3, R3, UR4, RZ ;  /* 0x0000000403037c24 */ /* 0x001fce000f8e02ff */
.L_x_5:
[----:B------:R-:W0:Y:S02]  /*00b0*/  LDC.64 R4, c[0x0][0x380] ;  /* 0x0000e000ff047b82 */ /* 0x000e240000000a00 */
[----:B0-----:R-:W-:-:S06]  /*00c0*/  IMAD.WIDE R4, R0, 0x4, R4 ;  /* 0x0000000400047825 */ /* 0x001fcc00078e0204 */
[----:B-1----:R-:W2:Y:S01]  /*00d0*/  LDG.E R4, desc[UR6][R4.64] ;  /* 0x0000000604047981 */ /* 0x002ea2000c1e1900 */
[----:B------:R-:W-:Y:S01]  /*00e0*/  BSSY.RECONVERGENT B0, `(.L_x_0) ;  /* 0x0000069000007945 */ /* 0x000fe20003800200 */
[C---:B--2---:R-:W-:Y:S01]  /*00f0*/  FMUL R6, R4.reuse, 0.63661974668502807617 ;  /* 0x3f22f98304067820 */ /* 0x044fe20000400000 */
[----:B------:R-:W-:-:S03]  /*0100*/  FSETP.GE.AND P0, PT, |R4|, 105615, PT ;  /* 0x47ce47800400780b */ /* 0x000fc60003f06200 */
[----:B------:R-:W0:Y:S02]  /*0110*/  F2I.NTZ R15, R6 ;  /* 0x00000006000f7305 */ /* 0x000e240000203100 */
[----:B0-----:R-:W-:-:S05]  /*0120*/  I2FP.F32.S32 R7, R15 ;  /* 0x0000000f00077245 */ /* 0x001fca0000201400 */
[----:B------:R-:W-:-:S04]  /*0130*/  FFMA R8, R7, -1.5707962512969970703, R4 ;  /* 0xbfc90fda07087823 */ /* 0x000fc80000000004 */
[----:B------:R-:W-:-:S04]  /*0140*/  FFMA R8, R7, -7.5497894158615963534e-08, R8 ;  /* 0xb3a2216807087823 */ /* 0x000fc80000000008 */
[----:B------:R-:W-:Y:S01]  /*0150*/  FFMA R8, R7, -5.3903029534742383927e-15, R8 ;  /* 0xa7c234c507087823 */ /* 0x000fe20000000008 */
[----:B------:R-:W-:Y:S06]  /*0160*/  @!P0 BRA `(.L_x_1) ;  /* 0x0000000400808947 */ /* 0x000fec0003800000 */
[----:B------:R-:W-:-:S13]  /*0170*/  FSETP.NEU.AND P0, PT, |R4|, +INF , PT ;  /* 0x7f8000000400780b */ /* 0x000fda0003f0d200 */
[----:B------:R-:W-:Y:S01]  /*0180*/  @!P0 FMUL R8, RZ, R4 ;  /* 0x00000004ff088220 */ /* 0x000fe20000400000 */
[----:B------:R-:W-:Y:S01]  /*0190*/  @!P0 IMAD.MOV.U32 R15, RZ, RZ, RZ ;  /* 0x000000ffff0f8224 */ /* 0x000fe200078e00ff */
[----:B------:R-:W-:Y:S06]  /*01a0*/  @!P0 BRA `(.L_x_1) ;  /* 0x0000000400708947 */ /* 0x000fec0003800000 */
[----:B------:R-:W-:Y:S01]  /*01b0*/  IMAD.SHL.U32 R6, R4, 0x100, RZ ;  /* 0x0000010004067824 */ /* 0x000fe200078e00ff */
[----:B------:R-:W0:Y:S01]  /*01c0*/  LDCU.64 UR8, c[0x4][URZ] ;  /* 0x01000000ff0877ac */ /* 0x000e220008000a00 */
[----:B------:R-:W-:Y:S02]  /*01d0*/  IMAD.MOV.U32 R5, RZ, RZ, RZ ;  /* 0x000000ffff057224 */ /* 0x000fe400078e00ff */
[----:B------:R-:W-:Y:S01]  /*01e0*/  IMAD.MOV.U32 R16, RZ, RZ, RZ ;  /* 0x000000ffff107224 */ /* 0x000fe200078e00ff */
[----:B------:R-:W-:Y:S01]  /*01f0*/  LOP3.LUT R15, R6, 0x80000000, RZ, 0xfc, !PT ;  /* 0x80000000060f7812 */ /* 0x000fe200078efcff */
[----:B------:R-:W-:Y:S01]  /*0200*/  UMOV UR5, URZ ;  /* 0x000000ff00057c82 */ /* 0x000fe20008000000 */
[----:B------:R-:W-:-:S05]  /*0210*/  UMOV UR4, URZ ;  /* 0x000000ff00047c82 */ /* 0x000fca0008000000 */
.L_x_2:
[----:B0-----:R-:W-:Y:S01]  /*0220*/  MOV R8, UR8 ;  /* 0x0000000800087c02 */ /* 0x001fe20008000f00 */
[----:B------:R-:W-:-:S05]  /*0230*/  IMAD.U32 R9, RZ, RZ, UR9 ;  /* 0x00000009ff097e24 */ /* 0x000fca000f8e00ff */
[----:B------:R-:W2:Y:S01]  /*0240*/  LDG.E.CONSTANT R6, desc[UR6][R8.64] ;  /* 0x0000000608067981 */ /* 0x000ea2000c1e9900 */
[----:B------:R-:W-:Y:S01]  /*0250*/  UIADD3 UR4, UPT, UPT, UR4, 0x1, URZ ;  /* 0x0000000104047890 */ /* 0x000fe2000fffe0ff */
[C---:B------:R-:W-:Y:S01]  /*0260*/  ISETP.EQ.AND P0, PT, R16.reuse, RZ, PT ;  /* 0x000000ff1000720c */ /* 0x040fe20003f02270 */
[----:B------:R-:W-:Y:S01]  /*0270*/  UIADD3 UR8, UP1, UPT, UR8, 0x4, URZ ;  /* 0x0000000408087890 */ /* 0x000fe2000ff3e0ff */
[C---:B------:R-:W-:Y:S01]  /*0280*/  ISETP.EQ.AND P1, PT, R16.reuse, 0x4, PT ;  /* 0x000000041000780c */ /* 0x040fe20003f22270 */
[----:B------:R-:W-:Y:S01]  /*0290*/  UISETP.NE.AND UP0, UPT, UR4, 0x6, UPT ;  /* 0x000000060400788c */ /* 0x000fe2000bf05270 */
[C---:B------:R-:W-:Y:S01]  /*02a0*/  ISETP.EQ.AND P2, PT, R16.reuse, 0x8, PT ;  /* 0x000000081000780c */ /* 0x040fe20003f42270 */
[----:B------:R-:W-:Y:S01]  /*02b0*/  UIADD3.X UR9, UPT, UPT, URZ, UR9, URZ, UP1, !UPT ;  /* 0x00000009ff097290 */ /* 0x000fe20008ffe4ff */
[C---:B------:R-:W-:Y:S02]  /*02c0*/  ISETP.EQ.AND P3, PT, R16.reuse, 0xc, PT ;  /* 0x0000000c1000780c */ /* 0x040fe40003f62270 */
[----:B------:R-:W-:-:S02]  /*02d0*/  ISETP.EQ.AND P4, PT, R16, 0x10, PT ;  /* 0x000000101000780c */ /* 0x000fc40003f82270 */
[C---:B------:R-:W-:Y:S02]  /*02e0*/  ISETP.EQ.AND P5, PT, R16.reuse, 0x14, PT ;  /* 0x000000141000780c */ /* 0x040fe40003fa2270 */
[----:B------:R-:W-:Y:S01]  /*02f0*/  IADD3 R16, PT, PT, R16, 0x4, RZ ;  /* 0x0000000410107810 */ /* 0x000fe20007ffe0ff */
[----:B--2---:R-:W-:-:S03]  /*0300*/  IMAD.WIDE.U32 R6, R6, R15, RZ ;  /* 0x0000000f06067225 */ /* 0x004fc600078e00ff */
[----:B------:R-:W-:-:S04]  /*0310*/  IADD3 R6, P6, PT, R6, R5, RZ ;  /* 0x0000000506067210 */ /* 0x000fc80007fde0ff */
[----:B------:R-:W-:Y:S01]  /*0320*/  IADD3.X R5, PT, PT, R7, UR5, RZ, P6, !PT ;  /* 0x0000000507057c10 */ /* 0x000fe2000b7fe4ff */
[--C-:B------:R-:W-:Y:S01]  /*0330*/  @P0 IMAD.MOV.U32 R2, RZ, RZ, R6.reuse ;  /* 0x000000ffff020224 */ /* 0x100fe200078e0006 */
[----:B------:R-:W-:Y:S01]  /*0340*/  @P2 MOV R12, R6 ;  /* 0x00000006000c2202 */ /* 0x000fe20000000f00 */
[--C-:B------:R-:W-:Y:S02]  /*0350*/  @P1 IMAD.MOV.U32 R11, RZ, RZ, R6.reuse ;  /* 0x000000ffff0b1224 */ /* 0x100fe400078e0006 */
[--C-:B------:R-:W-:Y:S02]  /*0360*/  @P3 IMAD.MOV.U32 R13, RZ, RZ, R6.reuse ;  /* 0x000000ffff0d3224 */ /* 0x100fe400078e0006 */
[--C-:B------:R-:W-:Y:S02]  /*0370*/  @P4 IMAD.MOV.U32 R14, RZ, RZ, R6.reuse ;  /* 0x000000ffff0e4224 */ /* 0x100fe400078e0006 */
[----:B------:R-:W-:Y:S01]  /*0380*/  @P5 IMAD.MOV.U32 R10, RZ, RZ, R6 ;  /* 0x000000ffff0a5224 */ /* 0x000fe200078e0006 */
[----:B------:R-:W-:Y:S06]  /*0390*/  BRA.U UP0, `(.L_x_2) ;  /* 0xfffffffd00a07547 */ /* 0x000fec000b83ffff */
[----:B------:R-:W-:Y:S01]  /*03a0*/  SHF.R.U32.HI R6, RZ, 0x17, R4 ;  /* 0x00000017ff067819 */ /* 0x000fe20000011604 */
[----:B------:R-:W-:Y:S03]  /*03b0*/  BSSY.RECONVERGENT B1, `(.L_x_3) ;  /* 0x0000029000017945 */ /* 0x000fe60003800200 */
[C---:B------:R-:W-:Y:S02]  /*03c0*/  LOP3.LUT R7, R6.reuse, 0xe0, RZ, 0xc0, !PT ;  /* 0x000000e006077812 */ /* 0x040fe400078ec0ff */
[----:B------:R-:W-:-:S03]  /*03d0*/  LOP3.LUT P6, RZ, R6, 0x1f, RZ, 0xc0, !PT ;  /* 0x0000001f06ff7812 */ /* 0x000fc600078cc0ff */
[----:B------:R-:W-:-:S05]  /*03e0*/  VIADD R7, R7, 0xffffff80 ;  /* 0xffffff8007077836 */ /* 0x000fca0000000000 */
[----:B------:R-:W-:-:S05]  /*03f0*/  SHF.R.U32.HI R7, RZ, 0x5, R7 ;  /* 0x00000005ff077819 */ /* 0x000fca0000011607 */
[----:B------:R-:W-:-:S05]  /*0400*/  IMAD.U32 R9, R7, -0x4, RZ ;  /* 0xfffffffc07097824 */ /* 0x000fca00078e00ff */
[C---:B------:R-:W-:Y:S02]  /*0410*/  ISETP.EQ.AND P3, PT, R9.reuse, -0x18, PT ;  /* 0xffffffe80900780c */ /* 0x040fe40003f62270 */
[C---:B------:R-:W-:Y:S02]  /*0420*/  ISETP.EQ.AND P4, PT, R9.reuse, -0x14, PT ;  /* 0xffffffec0900780c */ /* 0x040fe40003f82270 */
[C---:B------:R-:W-:Y:S02]  /*0430*/  ISETP.EQ.AND P2, PT, R9.reuse, -0x10, PT ;  /* 0xfffffff00900780c */ /* 0x040fe40003f42270 */
[C---:B------:R-:W-:Y:S02]  /*0440*/  ISETP.EQ.AND P1, PT, R9.reuse, -0xc, PT ;  /* 0xfffffff40900780c */ /* 0x040fe40003f22270 */
[C---:B------:R-:W-:Y:S02]  /*0450*/  ISETP.EQ.AND P0, PT, R9.reuse, -0x8, PT ;  /* 0xfffffff80900780c */ /* 0x040fe40003f02270 */
[----:B------:R-:W-:-:S03]  /*0460*/  ISETP.EQ.AND P5, PT, R9, RZ, PT ;  /* 0x000000ff0900720c */ /* 0x000fc60003fa2270 */
[----:B------:R-:W-:Y:S01]  /*0470*/  @P3 IMAD.MOV.U32 R7, RZ, RZ, R2 ;  /* 0x000000ffff073224 */ /* 0x000fe200078e0002 */
[C---:B------:R-:W-:Y:S01]  /*0480*/  ISETP.EQ.AND P3, PT, R9.reuse, -0x4, PT ;  /* 0xfffffffc0900780c */ /* 0x040fe20003f62270 */
[----:B------:R-:W-:Y:S01]  /*0490*/  @P4 IMAD.MOV.U32 R7, RZ, RZ, R11 ;  /* 0x000000ffff074224 */ /* 0x000fe200078e000b */
[----:B------:R-:W-:Y:S01]  /*04a0*/  @P4 MOV R8, R2 ;  /* 0x0000000200084202 */ /* 0x000fe20000000f00 */
[----:B------:R-:W-:Y:S01]  /*04b0*/  @P2 IMAD.MOV.U32 R7, RZ, RZ, R12 ;  /* 0x000000ffff072224 */ /* 0x000fe200078e000c */
[----:B------:R-:W-:Y:S01]  /*04c0*/  ISETP.EQ.AND P4, PT, R9, 0x4, PT ;  /* 0x000000040900780c */ /* 0x000fe20003f82270 */
[----:B------:R-:W-:Y:S02]  /*04d0*/  @P1 IMAD.MOV.U32 R7, RZ, RZ, R13 ;  /* 0x000000ffff071224 */ /* 0x000fe400078e000d */
[----:B------:R-:W-:Y:S02]  /*04e0*/  @P0 IMAD.MOV.U32 R7, RZ, RZ, R14 ;  /* 0x000000ffff070224 */ /* 0x000fe400078e000e */
[----:B------:R-:W-:Y:S01]  /*04f0*/  @P2 IMAD.MOV.U32 R8, RZ, RZ, R11 ;  /* 0x000000ffff082224 */ /* 0x000fe200078e000b */
[----:B------:R-:W-:Y:S01]  /*0500*/  @P1 MOV R8, R12 ;  /* 0x0000000c00081202 */ /* 0x000fe20000000f00 */
[----:B------:R-:W-:-:S02]  /*0510*/  @P0 IMAD.MOV.U32 R8, RZ, RZ, R13 ;  /* 0x000000ffff080224 */ /* 0x000fc400078e000d */
[--C-:B------:R-:W-:Y:S01]  /*0520*/  @P3 IMAD.MOV.U32 R7, RZ, RZ, R10.reuse ;  /* 0x000000ffff073224 */ /* 0x100fe200078e000a */
[----:B------:R-:W-:Y:S01]  /*0530*/  @P3 MOV R8, R14 ;  /* 0x0000000e00083202 */ /* 0x000fe20000000f00 */
[----:B------:R-:W-:Y:S02]  /*0540*/  @P5 IMAD.MOV.U32 R7, RZ, RZ, R5 ;  /* 0x000000ffff075224 */ /* 0x000fe400078e0005 */
[----:B------:R-:W-:Y:S01]  /*0550*/  @P5 IMAD.MOV.U32 R8, RZ, RZ, R10 ;  /* 0x000000ffff085224 */ /* 0x000fe200078e000a */
[----:B------:R-:W-:Y:S01]  /*0560*/  @P4 MOV R8, R5 ;  /* 0x0000000500084202 */ /* 0x000fe20000000f00 */
[----:B------:R-:W-:Y:S01]  /*0570*/  IMAD.MOV.U32 R15, RZ, RZ, R7 ;  /* 0x000000ffff0f7224 */ /* 0x000fe200078e0007 */
[----:B------:R-:W-:Y:S06]  /*0580*/  @!P6 BRA `(.L_x_4) ;  /* 0x00000000002ce947 */ /* 0x000fec0003800000 */
[----:B------:R-:W-:Y:S01]  /*0590*/  @P2 IMAD.MOV.U32 R7, RZ, RZ, R2 ;  /* 0x000000ffff072224 */ /* 0x000fe200078e0002 */
[----:B------:R-:W-:Y:S01]  /*05a0*/  LOP3.LUT R6, R6, 0x1f, RZ, 0xc0, !PT ;  /* 0x0000001f06067812 */ /* 0x000fe200078ec0ff */
[----:B------:R-:W-:Y:S01]  /*05b0*/  @P1 IMAD.MOV.U32 R7, RZ, RZ, R11 ;  /* 0x000000ffff071224 */ /* 0x000fe200078e000b */
[----:B------:R-:W-:Y:S01]  /*05c0*/  @P0 MOV R7, R12 ;  /* 0x0000000c00070202 */ /* 0x000fe20000000f00 */
[----:B------:R-:W-:Y:S01]  /*05d0*/  @P3 IMAD.MOV.U32 R7, RZ, RZ, R13 ;  /* 0x000000ffff073224 */ /* 0x000fe200078e000d */
[----:B------:R-:W-:Y:S01]  /*05e0*/  ISETP.EQ.AND P0, PT, R9, 0x8, PT ;  /* 0x000000080900780c */ /* 0x000fe20003f02270 */
[----:B------:R-:W-:Y:S01]  /*05f0*/  @P5 IMAD.MOV.U32 R7, RZ, RZ, R14 ;  /* 0x000000ffff075224 */ /* 0x000fe200078e000e */
[----:B------:R-:W-:Y:S01]  /*0600*/  SHF.L.W.U32.HI R15, R8, R6, R15 ;  /* 0x00000006080f7219 */ /* 0x000fe20000010e0f */
[----:B------:R-:W-:-:S10]  /*0610*/  @P4 IMAD.MOV.U32 R7, RZ, RZ, R10 ;  /* 0x000000ffff074224 */ /* 0x000fd400078e000a */
[----:B------:R-:W-:-:S04]  /*0620*/  @P0 MOV R7, R5 ;  /* 0x0000000500070202 */ /* 0x000fc80000000f00 */
[----:B------:R-:W-:-:S07]  /*0630*/  SHF.L.W.U32.HI R8, R7, R6, R8 ;  /* 0x0000000607087219 */ /* 0x000fce0000010e08 */
.L_x_4:
[----:B------:R-:W-:Y:S05]  /*0640*/  BSYNC.RECONVERGENT B1 ;  /* 0x0000000000017941 */ /* 0x000fea0003800200 */
.L_x_3:
[C---:B------:R-:W-:Y:S01]  /*0650*/  SHF.L.W.U32.HI R5, R8.reuse, 0x2, R15 ;  /* 0x0000000208057819 */ /* 0x040fe20000010e0f */
[----:B------:R-:W-:Y:S01]  /*0660*/  IMAD.SHL.U32 R8, R8, 0x4, RZ ;  /* 0x0000000408087824 */ /* 0x000fe200078e00ff */
[----:B------:R-:W-:Y:S01]  /*0670*/  UMOV UR4, 0x54442d19 ;  /* 0x54442d1900047882 */ /* 0x000fe20000000000 */
[----:B------:R-:W-:Y:S01]  /*0680*/  UMOV UR5, 0x3bf921fb ;  /* 0x3bf921fb00057882 */ /* 0x000fe20000000000 */
[----:B------:R-:W-:Y:S02]  /*0690*/  SHF.R.S32.HI R6, RZ, 0x1f, R5 ;  /* 0x0000001fff067819 */ /* 0x000fe40000011405 */
[----:B------:R-:W-:Y:S02]  /*06a0*/  ISETP.GE.AND P0, PT, R4, RZ, PT ;  /* 0x000000ff0400720c */ /* 0x000fe40003f06270 */
[C---:B------:R-:W-:Y:S02]  /*06b0*/  LOP3.LUT R8, R6.reuse, R8, RZ, 0x3c, !PT ;  /* 0x0000000806087212 */ /* 0x040fe400078e3cff */
[----:B------:R-:W-:-:S02]  /*06c0*/  LOP3.LUT R9, R6, R5, RZ, 0x3c, !PT ;  /* 0x0000000506097212 */ /* 0x000fc400078e3cff */
[----:B------:R-:W-:Y:S02]  /*06d0*/  SHF.R.U32.HI R15, RZ, 0x1e, R15 ;  /* 0x0000001eff0f7819 */ /* 0x000fe4000001160f */
[----:B------:R-:W0:Y:S01]  /*06e0*/  I2F.F64.S64 R6, R8 ;  /* 0x0000000800067312 */ /* 0x000e220000301c00 */
[C---:B------:R-:W-:Y:S02]  /*06f0*/  LOP3.LUT R4, R5.reuse, R4, RZ, 0x3c, !PT ;  /* 0x0000000405047212 */ /* 0x040fe400078e3cff */
[----:B------:R-:W-:Y:S02]  /*0700*/  LEA.HI R15, R5, R15, RZ, 0x1 ;  /* 0x0000000f050f7211 */ /* 0x000fe400078f08ff */
[----:B------:R-:W-:-:S03]  /*0710*/  ISETP.GE.AND P1, PT, R4, RZ, PT ;  /* 0x000000ff0400720c */ /* 0x000fc60003f26270 */
[----:B------:R-:W-:-:S04]  /*0720*/  IMAD.MOV R4, RZ, RZ, -R15 ;  /* 0x000000ffff047224 */ /* 0x000fc800078e0a0f */
[----:B------:R-:W-:Y:S01]  /*0730*/  @!P0 IMAD.MOV.U32 R15, RZ, RZ, R4 ;  /* 0x000000ffff0f8224 */ /* 0x000fe200078e0004 */
[----:B0-----:R-:W-:-:S10]  /*0740*/  DMUL R6, R6, UR4 ;  /* 0x0000000406067c28 */ /* 0x001fd40008000000 */
[----:B------:R-:W0:Y:S02]  /*0750*/  F2F.F32.F64 R6, R6 ;  /* 0x0000000600067310 */ /* 0x000e240000301000 */
[----:B0-----:R-:W-:-:S07]  /*0760*/  FSEL R8, -R6, R6, !P1 ;  /* 0x0000000606087208 */ /* 0x001fce0004800100 */
.L_x_1:
[----:B------:R-:W-:Y:S05]  /*0770*/  BSYNC.RECONVERGENT B0 ;  /* 0x0000000000007941 */ /* 0x000fea0003800200 */
.L_x_0:
[----:B------:R-:W-:Y:S01]  /*0780*/  MOV R5, 0x3c190000 ;  /* 0x3c19000000057802 */ /* 0x000fe20000000f00 */
[C---:B------:R-:W-:Y:S01]  /*0790*/  FMUL R6, R8.reuse, R8 ;  /* 0x0000000808067220 */ /* 0x040fe20000400000 */
[----:B------:R-:W-:Y:S01]  /*07a0*/  FSETP.NEU.AND P0, PT, |R8|, 0.00049096695147454738617, PT ;  /* 0x3a00b43c0800780b */ /* 0x000fe20003f0d200 */
[----:B------:R-:W0:Y:S01]  /*07b0*/  LDCU UR4, c[0x0][0x390] ;  /* 0x00007200ff0477ac */ /* 0x000e220008000800 */
[----:B------:R-:W-:Y:S01]  /*07c0*/  LOP3.LUT R15, R15, 0x1, RZ, 0xc0, !PT ;  /* 0x000000010f0f7812 */ /* 0x000fe200078ec0ff */
[----:B------:R-:W-:-:S03]  /*07d0*/  FFMA R5, R6, R5, 0.003265380859375 ;  /* 0x3b56000006057423 */ /* 0x000fc60000000005 */
[----:B------:R-:W-:Y:S01]  /*07e0*/  ISETP.NE.U32.AND P1, PT, R15, 0x1, PT ;  /* 0x000000010f00780c */ /* 0x000fe20003f25070 */
[----:B------:R-:W-:-:S04]  /*07f0*/  FFMA R5, R6, R5, 0.0242919921875 ;  /* 0x3cc7000006057423 */ /* 0x000fc80000000005 */
[----:B------:R-:W-:-:S04]  /*0800*/  FFMA R5, R6, R5, 0.053466796875 ;  /* 0x3d5b000006057423 */ /* 0x000fc80000000005 */
[C---:B------:R-:W-:Y:S02]  /*0810*/  FFMA R7, R6.reuse, R5, 0.13337790966033935547 ;  /* 0x3e08943806077423 */ /* 0x040fe40000000005 */
[----:B------:R-:W1:Y:S02]  /*0820*/  LDC.64 R4, c[0x0][0x388] ;  /* 0x0000e200ff047b82 */ /* 0x000e640000000a00 */
[C---:B------:R-:W-:Y:S01]  /*0830*/  FFMA R7, R6.reuse, R7, 0.33333230018615722656 ;  /* 0x3eaaaa8806077423 */ /* 0x040fe20000000007 */
[----:B------:R-:W-:-:S04]  /*0840*/  FMUL R6, R6, R8 ;  /* 0x0000000806067220 */ /* 0x000fc80000400000 */
[----:B------:R-:W-:-:S06]  /*0850*/  @P0 FFMA R8, R7, R6, R8 ;  /* 0x0000000607080223 */ /* 0x000fcc0000000008 */
[----:B------:R-:W2:Y:S01]  /*0860*/  @!P1 MUFU.RCP R8, -R8 ;  /* 0x8000000800089308 */ /* 0x000ea20000001000 */
[----:B-1----:R-:W-:-:S04]  /*0870*/  IMAD.WIDE R4, R0, 0x4, R4 ;  /* 0x0000000400047825 */ /* 0x002fc800078e0204 */
[----:B------:R-:W-:Y:S01]  /*0880*/  IMAD.IADD R0, R3, 0x1, R0 ;  /* 0x0000000103007824 */ /* 0x000fe200078e0200 */
[----:B--2---:R2:W-:Y:S04]  /*0890*/  STG.E desc[UR6][R4.64], R8 ;  /* 0x0000000804007986 */ /* 0x0045e8000c101906 */
[----:B0-----:R-:W-:-:S13]  /*08a0*/  ISETP.GE.AND P0, PT, R0, UR4, PT ;  /* 0x0000000400007c0c */ /* 0x001fda000bf06270 */
[----:B--2---:R-:W-:Y:S05]  /*08b0*/  @!P0 BRA `(.L_x_5) ;  /* 0xfffffff400fc8947 */ /* 0x004fea000383ffff */
[----:B------:R-:W-:Y:S05]  /*08c0*/  EXIT ;  /* 0x000000000000794d */ /* 0x000fea0003800000 */
.L_x_6:
[----:B------:R-:W-:-:S00]  /*08d0*/  BRA `(.L_x_6) ;  /* 0xfffffffc00fc7947 */ /* 0x000fc0000383ffff */
[----:B------:R-:W-:-:S00]  /*08e0*/  NOP ;  /* 0x0000000000007918 */ /* 0x000fc00000000000 */
        /* <DEDUP_REMOVED lines=9> */
.L_x_43:


//--------------------- .text.a4c_cosf32          --------------------------
	.section	.text.a4c_cosf32,"ax",@progbits
	.align	128
        .global         a4c_cosf32
        .type           a4c_cosf32,@function
        .size           a4c_cosf32,(.L_x_44 - a4c_cosf32)
        .other          a4c_cosf32,@"STO_CUDA_ENTRY STV_DEFAULT"
a4c_cosf32:
.text.a4c_cosf32:
        /* <DEDUP_REMOVED lines=11> */
.L_x_12:
[----:B------:R-:W0:Y:S02]  /*00b0*/  LDC.64 R6, c[0x0][0x380] ;  /* 0x0000e000ff067b82 */ /* 0x000e240000000a00 */
[----:B0-----:R-:W-:-:S05]  /*00c0*/  IMAD.WIDE R6, R2, 0x4, R6 ;  /* 0x0000000402067825 */ /* 0x001fca00078e0206 */
[----:B-1----:R-:W2:Y:S01]  /*00d0*/  LDG.E R0, desc[UR6][R6.64] ;  /* 0x0000000606007981 */ /* 0x002ea2000c1e1900 */
[----:B------:R-:W-:Y:S01]  /*00e0*/  BSSY.RECONVERGENT B0, `(.L_x_7) ;  /* 0x0000069000007945 */ /* 0x000fe20003800200 */
[C---:B--2---:R-:W-:Y:S01]  /*00f0*/  FMUL R5, R0.reuse, 0.63661974668502807617 ;  /* 0x3f22f98300057820 */ /* 0x044fe20000400000 */
[----:B------:R-:W-:-:S05]  /*0100*/  FSETP.GE.AND P0, PT, |R0|, 105615, PT ;  /* 0x47ce47800000780b */ /* 0x000fca0003f06200 */
        /* <DEDUP_REMOVED lines=17> */
.L_x_9:
[----:B0-----:R-:W-:Y:S01]  /*0220*/  IMAD.U32 R8, RZ, RZ, UR8 ;  /* 0x00000008ff087e24 */ /* 0x001fe2000f8e00ff */
[----:B------:R-:W-:-:S05]  /*0230*/  MOV R9, UR9 ;  /* 0x0000000900097c02 */ /* 0x000fca0008000f00 */
        /* <DEDUP_REMOVED lines=10> */
[C---:B------:R-:W-:Y:S01]  /*02e0*/  ISETP.EQ.AND P5, PT, R16.reuse, 0x14, PT ;  /* 0x000000141000780c */ /* 0x040fe20003fa2270 */
[----:B------:R-:W-:Y:S02]  /*02f0*/  VIADD R16, R16, 0x4 ;  /* 0x0000000410107836 */ /* 0x000fe40000000000 */
        /* <DEDUP_REMOVED lines=23> */
[----:B------:R-:W-:Y:S02]  /*0470*/  @P3 MOV R7, R4 ;  /* 0x0000000400073202 */ /* 0x000fe40000000f00 */
[C---:B------:R-:W-:Y:S01]  /*0480*/  ISETP.EQ.AND P3, PT, R9.reuse, -0x4, PT ;  /* 0xfffffffc0900780c */ /* 0x040fe20003f62270 */
[----:B------:R-:W-:Y:S02]  /*0490*/  @P4 IMAD.MOV.U32 R8, RZ, RZ, R4 ;  /* 0x000000ffff084224 */ /* 0x000fe400078e0004 */
[----:B------:R-:W-:Y:S01]  /*04a0*/  @P4 IMAD.MOV.U32 R7, RZ, RZ, R12 ;  /* 0x000000ffff074224 */ /* 0x000fe200078e000c */
[----:B------:R-:W-:Y:S01]  /*04b0*/  ISETP.EQ.AND P4, PT, R9, 0x4, PT ;  /* 0x000000040900780c */ /* 0x000fe20003f82270 */
[----:B------:R-:W-:Y:S02]  /*04c0*/  @P2 IMAD.MOV.U32 R7, RZ, RZ, R13 ;  /* 0x000000ffff072224 */ /* 0x000fe400078e000d */
[----:B------:R-:W-:Y:S02]  /*04d0*/  @P1 IMAD.MOV.U32 R7, RZ, RZ, R14 ;  /* 0x000000ffff071224 */ /* 0x000fe400078e000e */
[----:B------:R-:W-:-:S02]  /*04e0*/  @P0 IMAD.MOV.U32 R7, RZ, RZ, R10 ;  /* 0x000000ffff070224 */ /* 0x000fc400078e000a */
[----:B------:R-:W-:Y:S01]  /*04f0*/  @P2 IMAD.MOV.U32 R8, RZ, RZ, R12 ;  /* 0x000000ffff082224 */ /* 0x000fe200078e000c */
[----:B------:R-:W-:Y:S01]  /*0500*/  @P1 MOV R8, R13 ;  /* 0x0000000d00081202 */ /* 0x000fe20000000f00 */
[----:B------:R-:W-:Y:S01]  /*0510*/  @P0 IMAD.MOV.U32 R8, RZ, RZ, R14 ;  /* 0x000000ffff080224 */ /* 0x000fe200078e000e */
[----:B------:R-:W-:Y:S01]  /*0520*/  @P3 MOV R7, R11 ;  /* 0x0000000b00073202 */ /* 0x000fe20000000f00 */
[----:B------:R-:W-:Y:S02]  /*0530*/  @P5 IMAD.MOV.U32 R7, RZ, RZ, R5 ;  /* 0x000000ffff075224 */ /* 0x000fe400078e0005 */
[----:B------:R-:W-:Y:S02]  /*0540*/  @P3 IMAD.MOV.U32 R8, RZ, RZ, R10 ;  /* 0x000000ffff083224 */ /* 0x000fe400078e000a */
[----:B------:R-:W-:Y:S02]  /*0550*/  @P5 IMAD.MOV.U32 R8, RZ, RZ, R11 ;  /* 0x000000ffff085224 */ /* 0x000fe400078e000b */
[----:B------:R-:W-:-:S02]  /*0560*/  @P4 IMAD.MOV.U32 R8, RZ, RZ, R5 ;  /* 0x000000ffff084224 */ /* 0x000fc400078e0005 */
[----:B------:R-:W-:Y:S01]  /*0570*/  IMAD.MOV.U32 R15, RZ, RZ, R7 ;  /* 0x000000ffff0f7224 */ /* 0x000fe200078e0007 */
[----:B------:R-:W-:Y:S06]  /*0580*/  @!P6 BRA `(.L_x_11) ;  /* 0x00000000002ce947 */ /* 0x000fec0003800000 */
[----:B------:R-:W-:Y:S01]  /*0590*/  @P2 MOV R7, R4 ;  /* 0x0000000400072202 */ /* 0x000fe20000000f00 */
[----:B------:R-:W-:Y:S01]  /*05a0*/  @P1 IMAD.MOV.U32 R7, RZ, RZ, R12 ;  /* 0x000000ffff071224 */ /* 0x000fe200078e000c */
[----:B------:R-:W-:Y:S01]  /*05b0*/  LOP3.LUT R6, R6, 0x1f, RZ, 0xc0, !PT ;  /* 0x0000001f06067812 */ /* 0x000fe200078ec0ff */
[----:B------:R-:W-:Y:S01]  /*05c0*/  @P0 IMAD.MOV.U32 R7, RZ, RZ, R13 ;  /* 0x000000ffff070224 */ /* 0x000fe200078e000d */
[----:B------:R-:W-:Y:S01]  /*05d0*/  ISETP.EQ.AND P0, PT, R9, 0x8, PT ;  /* 0x000000080900780c */ /* 0x000fe20003f02270 */
[----:B------:R-:W-:Y:S01]  /*05e0*/  @P3 IMAD.MOV.U32 R7, RZ, RZ, R14 ;  /* 0x000000ffff073224 */ /* 0x000fe200078e000e */
[----:B------:R-:W-:Y:S01]  /*05f0*/  @P5 MOV R7, R10 ;  /* 0x0000000a00075202 */ /* 0x000fe20000000f00 */
[----:B------:R-:W-:Y:S01]  /*0600*/  @P4 IMAD.MOV.U32 R7, RZ, RZ, R11 ;  /* 0x000000ffff074224 */ /* 0x000fe200078e000b */
[----:B------:R-:W-:-:S09]  /*0610*/  SHF.L.W.U32.HI R15, R8, R6, R15 ;  /* 0x00000006080f7219 */ /* 0x000fd20000010e0f */
[----:B------:R-:W-:-:S05]  /*0620*/  @P0 IMAD.MOV.U32 R7, RZ, RZ, R5 ;  /* 0x000000ffff070224 */ /* 0x000fca00078e0005 */
[----:B------:R-:W-:-:S07]  /*0630*/  SHF.L.W.U32.HI R8, R7, R6, R8 ;  /* 0x0000000607087219 */ /* 0x000fce0000010e08 */
.L_x_11:
[----:B------:R-:W-:Y:S05]  /*0640*/  BSYNC.RECONVERGENT B1 ;  /* 0x0000000000017941 */ /* 0x000fea0003800200 */
.L_x_10:
        /* <DEDUP_REMOVED lines=12> */
[----:B------:R-:W-:Y:S02]  /*0710*/  ISETP.GE.AND P1, PT, R0, RZ, PT ;  /* 0x000000ff0000720c */ /* 0x000fe40003f26270 */
[----:B------:R-:W-:-:S05]  /*0720*/  IADD3 R0, PT, PT, -R5, RZ, RZ ;  /* 0x000000ff05007210 */ /* 0x000fca0007ffe1ff */
[----:B------:R-:W-:Y:S01]  /*0730*/  @!P0 IMAD.MOV.U32 R5, RZ, RZ, R0 ;  /* 0x000000ffff058224 */ /* 0x000fe200078e0000 */
[----:B0-----:R-:W-:-:S10]  /*0740*/  DMUL R6, R6, UR4 ;  /* 0x0000000406067c28 */ /* 0x001fd40008000000 */
[----:B------:R-:W0:Y:S02]  /*0750*/  F2F.F32.F64 R6, R6 ;  /* 0x0000000600067310 */ /* 0x000e240000301000 */
[----:B0-----:R-:W-:-:S07]  /*0760*/  FSEL R8, -R6, R6, !P1 ;  /* 0x0000000606087208 */ /* 0x001fce0004800100 */
.L_x_8:
[----:B------:R-:W-:Y:S05]  /*0770*/  BSYNC.RECONVERGENT B0 ;  /* 0x0000000000007941 */ /* 0x000fea0003800200 */
.L_x_7:
[----:B------:R-:W-:Y:S02]  /*0780*/  IMAD.MOV.U32 R0, RZ, RZ, 0x37cbac00 ;  /* 0x37cbac00ff007424 */ /* 0x000fe400078e00ff */
[----:B------:R-:W-:Y:S01]  /*0790*/  FMUL R9, R8, R8 ;  /* 0x0000000808097220 */ /* 0x000fe20000400000 */
[----:B------:R-:W-:Y:S01]  /*07a0*/  LOP3.LUT R15, R5, 0x1, RZ, 0xc0, !PT ;  /* 0x00000001050f7812 */ /* 0x000fe200078ec0ff */
[----:B------:R-:W0:Y:S01]  /*07b0*/  LDC.64 R6, c[0x0][0x388] ;  /* 0x0000e200ff067b82 */ /* 0x000e220000000a00 */
[----:B------:R-:W-:Y:S02]  /*07c0*/  IMAD.MOV.U32 R16, RZ, RZ, 0x3c0885e4 ;  /* 0x3c0885e4ff107424 */ /* 0x000fe400078e00ff */
[----:B------:R-:W-:Y:S01]  /*07d0*/  FFMA R0, R9, R0, -0.0013887860113754868507 ;  /* 0xbab607ed09007423 */ /* 0x000fe20000000000 */
[----:B------:R-:W-:Y:S01]  /*07e0*/  ISETP.NE.U32.AND P0, PT, R15, 0x1, PT ;  /* 0x000000010f00780c */ /* 0x000fe20003f05070 */
[----:B------:R-:W-:Y:S01]  /*07f0*/  IMAD.MOV.U32 R15, RZ, RZ, 0x3e2aaaa8 ;  /* 0x3e2aaaa8ff0f7424 */ /* 0x000fe200078e00ff */
[----:B------:R-:W-:Y:S01]  /*0800*/  IADD3 R5, PT, PT, R5, 0x1, RZ ;  /* 0x0000000105057810 */ /* 0x000fe20007ffe0ff */
[----:B------:R-:W1:Y:S01]  /*0810*/  LDCU UR4, c[0x0][0x390] ;  /* 0x00007200ff0477ac */ /* 0x000e620008000800 */
[----:B------:R-:W-:-:S02]  /*0820*/  FSEL R0, R0, -0.00019574658654164522886, P0 ;  /* 0xb94d415300007808 */ /* 0x000fc40000000000 */
[----:B------:R-:W-:Y:S02]  /*0830*/  FSEL R16, R16, 0.041666727513074874878, !P0 ;  /* 0x3d2aaabb10107808 */ /* 0x000fe40004000000 */
[----:B------:R-:W-:Y:S02]  /*0840*/  LOP3.LUT P1, RZ, R5, 0x2, RZ, 0xc0, !PT ;  /* 0x0000000205ff7812 */ /* 0x000fe4000782c0ff */
[----:B------:R-:W-:Y:S01]  /*0850*/  FSEL R5, -R15, -0.4999999701976776123, !P0 ;  /* 0xbeffffff0f057808 */ /* 0x000fe20004000100 */
[----:B------:R-:W-:Y:S01]  /*0860*/  FFMA R16, R9, R0, R16 ;  /* 0x0000000009107223 */ /* 0x000fe20000000010 */
[----:B------:R-:W-:-:S03]  /*0870*/  FSEL R0, R8, 1, !P0 ;  /* 0x3f80000008007808 */ /* 0x000fc60004000000 */
[C---:B------:R-:W-:Y:S02]  /*0880*/  FFMA R5, R9.reuse, R16, R5 ;  /* 0x0000001009057223 */ /* 0x040fe40000000005 */
[----:B------:R-:W-:-:S04]  /*0890*/  FFMA R9, R9, R0, RZ ;  /* 0x0000000009097223 */ /* 0x000fc800000000ff */
[----:B------:R-:W-:Y:S01]  /*08a0*/  FFMA R5, R9, R5, R0 ;  /* 0x0000000509057223 */ /* 0x000fe20000000000 */
[----:B0-----:R-:W-:-:S04]  /*08b0*/  IMAD.WIDE R6, R2, 0x4, R6 ;  /* 0x0000000402067825 */ /* 0x001fc800078e0206 */
[----:B------:R-:W-:Y:S01]  /*08c0*/  @P1 FADD R5, RZ, -R5 ;  /* 0x80000005ff051221 */ /* 0x000fe20000000000 */
[----:B------:R-:W-:-:S04]  /*08d0*/  IMAD.IADD R2, R3, 0x1, R2 ;  /* 0x0000000103027824 */ /* 0x000fc800078e0202 */
[----:B------:R0:W-:Y:S01]  /*08e0*/  STG.E desc[UR6][R6.64], R5 ;  /* 0x0000000506007986 */ /* 0x0001e2000c101906 */
[----:B-1----:R-:W-:-:S13]  /*08f0*/  ISETP.GE.AND P0, PT, R2, UR4, PT ;  /* 0x0000000402007c0c */ /* 0x002fda000bf06270 */
[----:B0-----:R-:W-:Y:S05]  /*0900*/  @!P0 BRA `(.L_x_12) ;  /* 0xfffffff400e88947 */ /* 0x001fea000383ffff */
[----:B------:R-:W-:Y:S05]  /*0910*/  EXIT ;  /* 0x000000000000794d */ /* 0x000fea0003800000 */
.L_x_13:
        /* <DEDUP_REMOVED lines=14> */
.L_x_44:


//--------------------- .text.a4c_sinf32          --------------------------
	.section	.text.a4c_sinf32,"ax",@progbits
	.align	128
        .global         a4c_sinf32
        .type           a4c_sinf32,@function
        .size           a4c_sinf32,(.L_x_45 - a4c_sinf32)
        .other          a4c_sinf32,@"STO_CUDA_ENTRY STV_DEFAULT"
a4c_sinf32:
.text.a4c_sinf32:
        /* <DEDUP_REMOVED lines=11> */
.L_x_19:
        /* <DEDUP_REMOVED lines=23> */
.L_x_16:
        /* <DEDUP_REMOVED lines=61> */
[----:B------:R-:W-:Y:S01]  /*05f0*/  SHF.L.W.U32.HI R15, R8, R6, R15 ;  /* 0x00000006080f7219 */ /* 0x000fe20000010e0f */
[----:B------:R-:W-:Y:S01]  /*0600*/  @P5 IMAD.MOV.U32 R7, RZ, RZ, R10 ;  /* 0x000000ffff075224 */ /* 0x000fe200078e000a */
[----:B------:R-:W-:-:S09]  /*0610*/  @P4 MOV R7, R11 ;  /* 0x0000000b00074202 */ /* 0x000fd20000000f00 */
[----:B------:R-:W-:-:S05]  /*0620*/  @P0 IMAD.MOV.U32 R7, RZ, RZ, R5 ;  /* 0x000000ffff070224 */ /* 0x000fca00078e0005 */
[----:B------:R-:W-:-:S07]  /*0630*/  SHF.L.W.U32.HI R8, R7, R6, R8 ;  /* 0x0000000607087219 */ /* 0x000fce0000010e08 */
.L_x_18:
[----:B------:R-:W-:Y:S05]  /*0640*/  BSYNC.RECONVERGENT B1 ;  /* 0x0000000000017941 */ /* 0x000fea0003800200 */
.L_x_17:
        /* <DEDUP_REMOVED lines=18> */
.L_x_15:
[----:B------:R-:W-:Y:S05]  /*0770*/  BSYNC.RECONVERGENT B0 ;  /* 0x0000000000007941 */ /* 0x000fea0003800200 */
.L_x_14:
[----:B------:R-:W-:Y:S01]  /*0780*/  MOV R0, 0x37cbac00 ;  /* 0x37cbac0000007802 */ /* 0x000fe20000000f00 */
[----:B------:R-:W-:Y:S01]  /*0790*/  FMUL R9, R8, R8 ;  /* 0x0000000808097220 */ /* 0x000fe20000400000 */
[----:B------:R-:W-:Y:S01]  /*07a0*/  LOP3.LUT R15, R5, 0x1, RZ, 0xc0, !PT ;  /* 0x00000001050f7812 */ /* 0x000fe200078ec0ff */
[----:B------:R-:W0:Y:S01]  /*07b0*/  LDC.64 R6, c[0x0][0x388] ;  /* 0x0000e200ff067b82 */ /* 0x000e220000000a00 */
[----:B------:R-:W-:Y:S02]  /*07c0*/  IMAD.MOV.U32 R16, RZ, RZ, 0x3d2aaabb ;  /* 0x3d2aaabbff107424 */ /* 0x000fe400078e00ff */
[----:B------:R-:W-:Y:S01]  /*07d0*/  FFMA R0, R9, R0, -0.0013887860113754868507 ;  /* 0xbab607ed09007423 */ /* 0x000fe20000000000 */
[----:B------:R-:W-:Y:S01]  /*07e0*/  ISETP.NE.U32.AND P0, PT, R15, 0x1, PT ;  /* 0x000000010f00780c */ /* 0x000fe20003f05070 */
[----:B------:R-:W-:Y:S01]  /*07f0*/  IMAD.MOV.U32 R15, RZ, RZ, 0x3effffff ;  /* 0x3effffffff0f7424 */ /* 0x000fe200078e00ff */
[----:B------:R-:W-:Y:S01]  /*0800*/  LOP3.LUT P1, RZ, R5, 0x2, RZ, 0xc0, !PT ;  /* 0x0000000205ff7812 */ /* 0x000fe2000782c0ff */
[----:B------:R-:W1:Y:S01]  /*0810*/  LDCU UR4, c[0x0][0x390] ;  /* 0x00007200ff0477ac */ /* 0x000e620008000800 */
[----:B------:R-:W-:-:S02]  /*0820*/  FSEL R0, R0, -0.00019574658654164522886, !P0 ;  /* 0xb94d415300007808 */ /* 0x000fc40004000000 */
[----:B------:R-:W-:Y:S02]  /*0830*/  FSEL R16, R16, 0.0083327032625675201416, !P0 ;  /* 0x3c0885e410107808 */ /* 0x000fe40004000000 */
[----:B------:R-:W-:-:S03]  /*0840*/  FSEL R5, -R15, -0.16666662693023681641, !P0 ;  /* 0xbe2aaaa80f057808 */ /* 0x000fc60004000100 */
[----:B------:R-:W-:Y:S01]  /*0850*/  FFMA R16, R9, R0, R16 ;  /* 0x0000000009107223 */ /* 0x000fe20000000010 */
[----:B------:R-:W-:-:S03]  /*0860*/  FSEL R0, R8, 1, P0 ;  /* 0x3f80000008007808 */ /* 0x000fc60000000000 */
        /* <DEDUP_REMOVED lines=10> */
.L_x_20:
        /* <DEDUP_REMOVED lines=15> */
.L_x_45:


//--------------------- .text.a4c_divf32          --------------------------
	.section	.text.a4c_divf32,"ax",@progbits
	.align	128
        .global         a4c_divf32
        .type           a4c_divf32,@function
        .size           a4c_divf32,(.L_x_42 - a4c_divf32)
        .other          a4c_divf32,@"STO_CUDA_ENTRY STV_DEFAULT"
a4c_divf32:
.text.a4c_divf32:
        /* <DEDUP_REMOVED lines=8> */
[----:B------:R-:W0:Y:S01]  /*0080*/  LDC.64 R8, c[0x0][0x390] ;  /* 0x0000e400ff087b82 */ /* 0x000e220000000a00 */
[----:B------:R-:W1:Y:S01]  /*0090*/  LDCU UR4, c[0x0][0x370] ;  /* 0x00006e00ff0477ac */ /* 0x000e620008000800 */
[----:B------:R-:W2:Y:S06]  /*00a0*/  LDCU.64 UR6, c[0x0][0x358] ;  /* 0x00006b00ff0677ac */ /* 0x000eac0008000a00 */
[----:B------:R-:W3:Y:S01]  /*00b0*/  LDC.64 R6, c[0x0][0x380] ;  /* 0x0000e000ff067b82 */ /* 0x000ee20000000a00 */
[----:B------:R-:W4:Y:S07]  /*00c0*/  LDCU UR5, c[0x0][0x398] ;  /* 0x00007300ff0577ac */ /* 0x000f2e0008000800 */
[----:B------:R-:W0:Y:S01]  /*00d0*/  LDC.64 R4, c[0x0][0x388] ;  /* 0x0000e200ff047b82 */ /* 0x000e220000000a00 */
[----:B-1----:R-:W-:-:S07]  /*00e0*/  IMAD R2, R2, UR4, RZ ;  /* 0x0000000402027c24 */ /* 0x002fce000f8e02ff */
.L_x_23:
[----:B0-----:R-:W-:-:S06]  /*00f0*/  IMAD.WIDE R16, R11, 0x4, R4 ;  /* 0x000000040b107825 */ /* 0x001fcc00078e0204 */
[----:B--2---:R-:W2:Y:S01]  /*0100*/  LDG.E R16, desc[UR6][R16.64] ;  /* 0x0000000610107981 */ /* 0x004ea2000c1e1900 */
[----:B---3--:R-:W-:-:S05]  /*0110*/  IMAD.WIDE R14, R11, 0x4, R6 ;  /* 0x000000040b0e7825 */ /* 0x008fca00078e0206 */
[----:B------:R-:W3:Y:S01]  /*0120*/  LDG.E R0, desc[UR6][R14.64] ;  /* 0x000000060e007981 */ /* 0x000ee2000c1e1900 */
[--C-:B-1----:R-:W-:Y:S01]  /*0130*/  IMAD.MOV.U32 R13, RZ, RZ, R11.reuse ;  /* 0x000000ffff0d7224 */ /* 0x102fe200078e000b */
[----:B------:R-:W-:Y:S01]  /*0140*/  BSSY.RECONVERGENT B0, `(.L_x_21) ;  /* 0x000000e000007945 */ /* 0x000fe20003800200 */
[----:B------:R-:W-:-:S05]  /*0150*/  IMAD.IADD R11, R2, 0x1, R11 ;  /* 0x00000001020b7824 */ /* 0x000fca00078e020b */
[----:B----4-:R-:W-:Y:S01]  /*0160*/  ISETP.GE.AND P2, PT, R11, UR5, PT ;  /* 0x000000050b007c0c */ /* 0x010fe2000bf46270 */
[----:B--2---:R-:W0:Y:S08]  /*0170*/  MUFU.RCP R3, R16 ;  /* 0x0000001000037308 */ /* 0x004e300000001000 */
[----:B---3--:R-:W1:Y:S01]  /*0180*/  FCHK P0, R0, R16 ;  /* 0x0000001000007302 */ /* 0x008e620000000000 */
[----:B0-----:R-:W-:-:S04]  /*0190*/  FFMA R10, -R16, R3, 1 ;  /* 0x3f800000100a7423 */ /* 0x001fc80000000103 */
[----:B------:R-:W-:-:S04]  /*01a0*/  FFMA R3, R3, R10, R3 ;  /* 0x0000000a03037223 */ /* 0x000fc80000000003 */
[----:B------:R-:W-:-:S04]  /*01b0*/  FFMA R10, R0, R3, RZ ;  /* 0x00000003000a7223 */ /* 0x000fc800000000ff */
[----:B------:R-:W-:-:S04]  /*01c0*/  FFMA R12, -R16, R10, R0 ;  /* 0x0000000a100c7223 */ /* 0x000fc80000000100 */
[----:B------:R-:W-:Y:S01]  /*01d0*/  FFMA R3, R3, R12, R10 ;  /* 0x0000000c03037223 */ /* 0x000fe2000000000a */
[----:B-1----:R-:W-:Y:S06]  /*01e0*/  @!P0 BRA `(.L_x_22) ;  /* 0x00000000000c8947 */ /* 0x002fec0003800000 */
[----:B------:R-:W-:-:S07]  /*01f0*/  MOV R10, 0x210 ;  /* 0x00000210000a7802 */ /* 0x000fce0000000f00 */
[----:B------:R-:W-:Y:S05]  /*0200*/  CALL.REL.NOINC `($__internal_0_$__cuda_sm3x_div_rn_noftz_f32_slowpath) ;  /* 0x0000000000187944 */ /* 0x000fea0003c00000 */
[----:B------:R-:W-:-:S07]  /*0210*/  IMAD.MOV.U32 R3, RZ, RZ, R0 ;  /* 0x000000ffff037224 */ /* 0x000fce00078e0000 */
.L_x_22:
[----:B------:R-:W-:Y:S05]  /*0220*/  BSYNC.RECONVERGENT B0 ;  /* 0x0000000000007941 */ /* 0x000fea0003800200 */
.L_x_21:
[----:B------:R-:W-:-:S05]  /*0230*/  IMAD.WIDE R12, R13, 0x4, R8 ;  /* 0x000000040d0c7825 */ /* 0x000fca00078e0208 */
[----:B------:R1:W-:Y:S01]  /*0240*/  STG.E desc[UR6][R12.64], R3 ;  /* 0x000000030c007986 */ /* 0x0003e2000c101906 */
[----:B------:R-:W-:Y:S05]  /*0250*/  @!P2 BRA `(.L_x_23) ;  /* 0xfffffffc00a4a947 */ /* 0x000fea000383ffff */
[----:B------:R-:W-:Y:S05]  /*0260*/  EXIT ;  /* 0x000000000000794d */ /* 0x000fea0003800000 */
        .weak           $__internal_0_$__cuda_sm3x_div_rn_noftz_f32_slowpath
        .type           $__internal_0_$__cuda_sm3x_div_rn_noftz_f32_slowpath,@function
        .size           $__internal_0_$__cuda_sm3x_div_rn_noftz_f32_slowpath,(.L_x_42 - $__internal_0_$__cuda_sm3x_div_rn_noftz_f32_slowpath)
$__internal_0_$__cuda_sm3x_div_rn_noftz_f32_slowpath:
[----:B------:R-:W-:Y:S01]  /*0270*/  SHF.R.U32.HI R14, RZ, 0x17, R16 ;  /* 0x00000017ff0e7819 */ /* 0x000fe20000011610 */
[----:B------:R-:W-:Y:S01]  /*0280*/  BSSY.RECONVERGENT B1, `(.L_x_24) ;  /* 0x0000064000017945 */ /* 0x000fe20003800200 */
[--C-:B------:R-:W-:Y:S01]  /*0290*/  SHF.R.U32.HI R3, RZ, 0x17, R0.reuse ;  /* 0x00000017ff037819 */ /* 0x100fe20000011600 */
[----:B------:R-:W-:Y:S01]  /*02a0*/  IMAD.MOV.U32 R15, RZ, RZ, R0 ;  /* 0x000000ffff0f7224 */ /* 0x000fe200078e0000 */
[----:B------:R-:W-:Y:S02]  /*02b0*/  LOP3.LUT R14, R14, 0xff, RZ, 0xc0, !PT ;  /* 0x000000ff0e0e7812 */ /* 0x000fe400078ec0ff */
[----:B------:R-:W-:-:S03]  /*02c0*/  LOP3.LUT R18, R3, 0xff, RZ, 0xc0, !PT ;  /* 0x000000ff03127812 */ /* 0x000fc600078ec0ff */
[----:B------:R-:W-:Y:S02]  /*02d0*/  VIADD R19, R14, 0xffffffff ;  /* 0xffffffff0e137836 */ /* 0x000fe40000000000 */
[----:B------:R-:W-:-:S03]  /*02e0*/  VIADD R17, R18, 0xffffffff ;  /* 0xffffffff12117836 */ /* 0x000fc60000000000 */
[----:B------:R-:W-:-:S04]  /*02f0*/  ISETP.GT.U32.AND P0, PT, R19, 0xfd, PT ;  /* 0x000000fd1300780c */ /* 0x000fc80003f04070 */
[----:B------:R-:W-:-:S13]  /*0300*/  ISETP.GT.U32.OR P0, PT, R17, 0xfd, P0 ;  /* 0x000000fd1100780c */ /* 0x000fda0000704470 */
[----:B------:R-:W-:Y:S01]  /*0310*/  @!P0 IMAD.MOV.U32 R12, RZ, RZ, RZ ;  /* 0x000000ffff0c8224 */ /* 0x000fe200078e00ff */
[----:B------:R-:W-:Y:S06]  /*0320*/  @!P0 BRA `(.L_x_25) ;  /* 0x0000000000608947 */ /* 0x000fec0003800000 */
[----:B------:R-:W-:Y:S01]  /*0330*/  FSETP.GTU.FTZ.AND P0, PT, |R0|, +INF , PT ;  /* 0x7f8000000000780b */ /* 0x000fe20003f1c200 */
[----:B------:R-:W-:Y:S01]  /*0340*/  IMAD.MOV.U32 R3, RZ, RZ, R16 ;  /* 0x000000ffff037224 */ /* 0x000fe200078e0010 */
[----:B------:R-:W-:-:S04]  /*0350*/  FSETP.GTU.FTZ.AND P1, PT, |R16|, +INF , PT ;  /* 0x7f8000001000780b */ /* 0x000fc80003f3c200 */
[----:B------:R-:W-:-:S13]  /*0360*/  PLOP3.LUT P0, PT, P0, P1, PT, 0xf8, 0x8f ;  /* 0x00000000008f781c */ /* 0x000fda0000703f70 */
[----:B------:R-:W-:Y:S05]  /*0370*/  @P0 BRA `(.L_x_26) ;  /* 0x00000004004c0947 */ /* 0x000fea0003800000 */
[----:B------:R-:W-:-:S13]  /*0380*/  LOP3.LUT P0, RZ, R16, 0x7fffffff, R15, 0xc8, !PT ;  /* 0x7fffffff10ff7812 */ /* 0x000fda000780c80f */
[----:B------:R-:W-:Y:S05]  /*0390*/  @!P0 BRA `(.L_x_27) ;  /* 0x00000004003c8947 */ /* 0x000fea0003800000 */
[C---:B------:R-:W-:Y:S02]  /*03a0*/  FSETP.NEU.FTZ.AND P3, PT, |R0|.reuse, +INF , PT ;  /* 0x7f8000000000780b */ /* 0x040fe40003f7d200 */
[----:B------:R-:W-:Y:S02]  /*03b0*/  FSETP.NEU.FTZ.AND P1, PT, |R3|, +INF , PT ;  /* 0x7f8000000300780b */ /* 0x000fe40003f3d200 */
[----:B------:R-:W-:-:S11]  /*03c0*/  FSETP.NEU.FTZ.AND P0, PT, |R0|, +INF , PT ;  /* 0x7f8000000000780b */ /* 0x000fd60003f1d200 */
[----:B------:R-:W-:Y:S05]  /*03d0*/  @!P1 BRA !P3, `(.L_x_27) ;  /* 0x00000004002c9947 */ /* 0x000fea0005800000 */
[----:B------:R-:W-:-:S04]  /*03e0*/  LOP3.LUT P3, RZ, R15, 0x7fffffff, RZ, 0xc0, !PT ;  /* 0x7fffffff0fff7812 */ /* 0x000fc8000786c0ff */
[----:B------:R-:W-:-:S13]  /*03f0*/  PLOP3.LUT P1, PT, P1, P3, PT, 0x2f, 0xf2 ;  /* 0x0000000000f2781c */ /* 0x000fda0000f26577 */
[----:B------:R-:W-:Y:S05]  /*0400*/  @P1 BRA `(.L_x_28) ;  /* 0x0000000400181947 */ /* 0x000fea0003800000 */
[----:B------:R-:W-:-:S04]  /*0410*/  LOP3.LUT P1, RZ, R16, 0x7fffffff, RZ, 0xc0, !PT ;  /* 0x7fffffff10ff7812 */ /* 0x000fc8000782c0ff */
[----:B------:R-:W-:-:S13]  /*0420*/  PLOP3.LUT P0, PT, P0, P1, PT, 0x2f, 0xf2 ;  /* 0x0000000000f2781c */ /* 0x000fda0000702577 */
[----:B------:R-:W-:Y:S05]  /*0430*/  @P0 BRA `(.L_x_29) ;  /* 0x0000000400000947 */ /* 0x000fea0003800000 */
[----:B------:R-:W-:Y:S02]  /*0440*/  ISETP.GE.AND P0, PT, R17, RZ, PT ;  /* 0x000000ff1100720c */ /* 0x000fe40003f06270 */
[----:B------:R-:W-:-:S11]  /*0450*/  ISETP.GE.AND P1, PT, R19, RZ, PT ;  /* 0x000000ff1300720c */ /* 0x000fd60003f26270 */
[----:B------:R-:W-:Y:S02]  /*0460*/  @P0 IMAD.MOV.U32 R12, RZ, RZ, RZ ;  /* 0x000000ffff0c0224 */ /* 0x000fe400078e00ff */
[----:B------:R-:W-:Y:S01]  /*0470*/  @!P0 FFMA R15, R0, 1.84467440737095516160e+19, RZ ;  /* 0x5f800000000f8823 */ /* 0x000fe200000000ff */
[----:B------:R-:W-:Y:S02]  /*0480*/  @!P0 IMAD.MOV.U32 R12, RZ, RZ, -0x40 ;  /* 0xffffffc0ff0c8424 */ /* 0x000fe400078e00ff */
[----:B------:R-:W-:Y:S02]  /*0490*/  @!P1 FFMA R16, R3, 1.84467440737095516160e+19, RZ ;  /* 0x5f80000003109823 */ /* 0x000fe400000000ff */
[----:B------:R-:W-:-:S07]  /*04a0*/  @!P1 VIADD R12, R12, 0x40 ;  /* 0x000000400c0c9836 */ /* 0x000fce0000000000 */
.L_x_25:
[----:B------:R-:W-:Y:S01]  /*04b0*/  LEA R3, R14, 0xc0800000, 0x17 ;  /* 0xc08000000e037811 */ /* 0x000fe200078eb8ff */
[----:B------:R-:W-:Y:S04]  /*04c0*/  BSSY.RECONVERGENT B2, `(.L_x_30) ;  /* 0x0000036000027945 */ /* 0x000fe80003800200 */
[----:B------:R-:W-:Y:S02]  /*04d0*/  IMAD.IADD R17, R16, 0x1, -R3 ;  /* 0x0000000110117824 */ /* 0x000fe400078e0a03 */
[----:B------:R-:W-:Y:S02]  /*04e0*/  VIADD R16, R18, 0xffffff81 ;  /* 0xffffff8112107836 */ /* 0x000fe40000000000 */
[----:B------:R-:W0:Y:S01]  /*04f0*/  MUFU.RCP R3, R17 ;  /* 0x0000001100037308 */ /* 0x000e220000001000 */
[----:B------:R-:W-:Y:S01]  /*0500*/  FADD.FTZ R19, -R17, -RZ ;  /* 0x800000ff11137221 */ /* 0x000fe20000010100 */
[----:B------:R-:W-:-:S03]  /*0510*/  IMAD R0, R16, -0x800000, R15 ;  /* 0xff80000010007824 */ /* 0x000fc600078e020f */
[----:B0-----:R-:W-:-:S04]  /*0520*/  FFMA R18, R3, R19, 1 ;  /* 0x3f80000003127423 */ /* 0x001fc80000000013 */
[----:B------:R-:W-:-:S04]  /*0530*/  FFMA R3, R3, R18, R3 ;  /* 0x0000001203037223 */ /* 0x000fc80000000003 */
[----:B------:R-:W-:-:S04]  /*0540*/  FFMA R18, R0, R3, RZ ;  /* 0x0000000300127223 */ /* 0x000fc800000000ff */
[----:B------:R-:W-:-:S04]  /*0550*/  FFMA R15, R19, R18, R0 ;  /* 0x00000012130f7223 */ /* 0x000fc80000000000 */
[----:B------:R-:W-:Y:S01]  /*0560*/  FFMA R18, R3, R15, R18 ;  /* 0x0000000f03127223 */ /* 0x000fe20000000012 */
[----:B------:R-:W-:-:S03]  /*0570*/  IADD3 R15, PT, PT, R16, 0x7f, -R14 ;  /* 0x0000007f100f7810 */ /* 0x000fc60007ffe80e */
[----:B------:R-:W-:Y:S02]  /*0580*/  FFMA R19, R19, R18, R0 ;  /* 0x0000001213137223 */ /* 0x000fe40000000000 */
[----:B------:R-:W-:Y:S02]  /*0590*/  IMAD.IADD R15, R15, 0x1, R12 ;  /* 0x000000010f0f7824 */ /* 0x000fe400078e020c */
[----:B------:R-:W-:-:S05]  /*05a0*/  FFMA R0, R3, R19, R18 ;  /* 0x0000001303007223 */ /* 0x000fca0000000012 */
[----:B------:R-:W-:-:S04]  /*05b0*/  SHF.R.U32.HI R14, RZ, 0x17, R0 ;  /* 0x00000017ff0e7819 */ /* 0x000fc80000011600 */
[----:B------:R-:W-:-:S05]  /*05c0*/  LOP3.LUT R14, R14, 0xff, RZ, 0xc0, !PT ;  /* 0x000000ff0e0e7812 */ /* 0x000fca00078ec0ff */
[----:B------:R-:W-:-:S04]  /*05d0*/  IMAD.IADD R16, R14, 0x1, R15 ;  /* 0x000000010e107824 */ /* 0x000fc800078e020f */
[----:B------:R-:W-:-:S05]  /*05e0*/  VIADD R12, R16, 0xffffffff ;  /* 0xffffffff100c7836 */ /* 0x000fca0000000000 */
[----:B------:R-:W-:-:S13]  /*05f0*/  ISETP.GE.U32.AND P0, PT, R12, 0xfe, PT ;  /* 0x000000fe0c00780c */ /* 0x000fda0003f06070 */
[----:B------:R-:W-:Y:S05]  /*0600*/  @!P0 BRA `(.L_x_31) ;  /* 0x0000000000808947 */ /* 0x000fea0003800000 */
[----:B------:R-:W-:-:S13]  /*0610*/  ISETP.GT.AND P0, PT, R16, 0xfe, PT ;  /* 0x000000fe1000780c */ /* 0x000fda0003f04270 */
[----:B------:R-:W-:Y:S05]  /*0620*/  @P0 BRA `(.L_x_32) ;  /* 0x00000000006c0947 */ /* 0x000fea0003800000 */
[----:B------:R-:W-:-:S13]  /*0630*/  ISETP.GE.AND P0, PT, R16, 0x1, PT ;  /* 0x000000011000780c */ /* 0x000fda0003f06270 */
[----:B------:R-:W-:Y:S05]  /*0640*/  @P0 BRA `(.L_x_33) ;  /* 0x0000000000740947 */ /* 0x000fea0003800000 */
[----:B------:R-:W-:Y:S02]  /*0650*/  ISETP.GE.AND P0, PT, R16, -0x18, PT ;  /* 0xffffffe81000780c */ /* 0x000fe40003f06270 */
[----:B------:R-:W-:-:S11]  /*0660*/  LOP3.LUT R0, R0, 0x80000000, RZ, 0xc0, !PT ;  /* 0x8000000000007812 */ /* 0x000fd600078ec0ff */
[----:B------:R-:W-:Y:S05]  /*0670*/  @!P0 BRA `(.L_x_33) ;  /* 0x0000000000688947 */ /* 0x000fea0003800000 */
[CC--:B------:R-:W-:Y:S01]  /*0680*/  FFMA.RZ R12, R3.reuse, R19.reuse, R18 ;  /* 0x00000013030c7223 */ /* 0x0c0fe2000000c012 */
[C---:B------:R-:W-:Y:S01]  /*0690*/  VIADD R15, R16.reuse, 0x20 ;  /* 0x00000020100f7836 */ /* 0x040fe20000000000 */
[C---:B------:R-:W-:Y:S02]  /*06a0*/  ISETP.NE.AND P3, PT, R16.reuse, RZ, PT ;  /* 0x000000ff1000720c */ /* 0x040fe40003f65270 */
[----:B------:R-:W-:Y:S01]  /*06b0*/  ISETP.NE.AND P1, PT, R16, RZ, PT ;  /* 0x000000ff1000720c */ /* 0x000fe20003f25270 */
[----:B------:R-:W-:Y:S01]  /*06c0*/  IMAD.MOV R16, RZ, RZ, -R16 ;  /* 0x000000ffff107224 */ /* 0x000fe200078e0a10 */
[----:B------:R-:W-:Y:S01]  /*06d0*/  LOP3.LUT R14, R12, 0x7fffff, RZ, 0xc0, !PT ;  /* 0x007fffff0c0e7812 */ /* 0x000fe200078ec0ff */
[CCC-:B------:R-:W-:Y:S01]  /*06e0*/  FFMA.RP R12, R3.reuse, R19.reuse, R18.reuse ;  /* 0x00000013030c7223 */ /* 0x1c0fe20000008012 */
[----:B------:R-:W-:Y:S02]  /*06f0*/  FFMA.RM R3, R3, R19, R18 ;  /* 0x0000001303037223 */ /* 0x000fe40000004012 */
[----:B------:R-:W-:-:S03]  /*0700*/  LOP3.LUT R14, R14, 0x800000, RZ, 0xfc, !PT ;  /* 0x008000000e0e7812 */ /* 0x000fc600078efcff */
[----:B------:R-:W-:Y:S02]  /*0710*/  FSETP.NEU.FTZ.AND P0, PT, R12, R3, PT ;  /* 0x000000030c00720b */ /* 0x000fe40003f1d000 */
[----:B------:R-:W-:Y:S02]  /*0720*/  SHF.L.U32 R15, R14, R15, RZ ;  /* 0x0000000f0e0f7219 */ /* 0x000fe400000006ff */
[----:B------:R-:W-:Y:S02]  /*0730*/  SEL R3, R16, RZ, P3 ;  /* 0x000000ff10037207 */ /* 0x000fe40001800000 */
[----:B------:R-:W-:Y:S02]  /*0740*/  ISETP.NE.AND P1, PT, R15, RZ, P1 ;  /* 0x000000ff0f00720c */ /* 0x000fe40000f25270 */
[----:B------:R-:W-:Y:S02]  /*0750*/  SHF.R.U32.HI R3, RZ, R3, R14 ;  /* 0x00000003ff037219 */ /* 0x000fe4000001160e */
[----:B------:R-:W-:-:S02]  /*0760*/  PLOP3.LUT P0, PT, P0, P1, PT, 0xf8, 0x8f ;  /* 0x00000000008f781c */ /* 0x000fc40000703f70 */
[----:B------:R-:W-:Y:S02]  /*0770*/  SHF.R.U32.HI R15, RZ, 0x1, R3 ;  /* 0x00000001ff0f7819 */ /* 0x000fe40000011603 */
[----:B------:R-:W-:-:S04]  /*0780*/  SEL R12, RZ, 0x1, !P0 ;  /* 0x00000001ff0c7807 */ /* 0x000fc80004000000 */
[----:B------:R-:W-:-:S04]  /*0790*/  LOP3.LUT R12, R12, 0x1, R15, 0xf8, !PT ;  /* 0x000000010c0c7812 */ /* 0x000fc800078ef80f */
[----:B------:R-:W-:-:S05]  /*07a0*/  LOP3.LUT R12, R12, R3, RZ, 0xc0, !PT ;  /* 0x000000030c0c7212 */ /* 0x000fca00078ec0ff */
[----:B------:R-:W-:-:S05]  /*07b0*/  IMAD.IADD R15, R15, 0x1, R12 ;  /* 0x000000010f0f7824 */ /* 0x000fca00078e020c */
[----:B------:R-:W-:Y:S01]  /*07c0*/  LOP3.LUT R0, R15, R0, RZ, 0xfc, !PT ;  /* 0x000000000f007212 */ /* 0x000fe200078efcff */
[----:B------:R-:W-:Y:S06]  /*07d0*/  BRA `(.L_x_33) ;  /* 0x0000000000107947 */ /* 0x000fec0003800000 */
.L_x_32:
[----:B------:R-:W-:-:S04]  /*07e0*/  LOP3.LUT R0, R0, 0x80000000, RZ, 0xc0, !PT ;  /* 0x8000000000007812 */ /* 0x000fc800078ec0ff */
[----:B------:R-:W-:Y:S01]  /*07f0*/  LOP3.LUT R0, R0, 0x7f800000, RZ, 0xfc, !PT ;  /* 0x7f80000000007812 */ /* 0x000fe200078efcff */
[----:B------:R-:W-:Y:S06]  /*0800*/  BRA `(.L_x_33) ;  /* 0x0000000000047947 */ /* 0x000fec0003800000 */
.L_x_31:
[----:B------:R-:W-:-:S07]  /*0810*/  IMAD R0, R15, 0x800000, R0 ;  /* 0x008000000f007824 */ /* 0x000fce00078e0200 */
.L_x_33:
[----:B------:R-:W-:Y:S05]  /*0820*/  BSYNC.RECONVERGENT B2 ;  /* 0x0000000000027941 */ /* 0x000fea0003800200 */
.L_x_30:
[----:B------:R-:W-:Y:S05]  /*0830*/  BRA `(.L_x_34) ;  /* 0x0000000000207947 */ /* 0x000fea0003800000 */
.L_x_29:
[----:B------:R-:W-:-:S04]  /*0840*/  LOP3.LUT R0, R16, 0x80000000, R15, 0x48, !PT ;  /* 0x8000000010007812 */ /* 0x000fc800078e480f */
[----:B------:R-:W-:Y:S01]  /*0850*/  LOP3.LUT R0, R0, 0x7f800000, RZ, 0xfc, !PT ;  /* 0x7f80000000007812 */ /* 0x000fe200078efcff */
[----:B------:R-:W-:Y:S06]  /*0860*/  BRA `(.L_x_34) ;  /* 0x0000000000147947 */ /* 0x000fec0003800000 */
.L_x_28:
[----:B------:R-:W-:Y:S01]  /*0870*/  LOP3.LUT R0, R16, 0x80000000, R15, 0x48, !PT ;  /* 0x8000000010007812 */ /* 0x000fe200078e480f */
[----:B------:R-:W-:Y:S06]  /*0880*/  BRA `(.L_x_34) ;  /* 0x00000000000c7947 */ /* 0x000fec0003800000 */
.L_x_27:
[----:B------:R-:W0:Y:S01]  /*0890*/  MUFU.RSQ R0, -QNAN ;  /* 0xffc0000000007908 */ /* 0x000e220000001400 */
[----:B------:R-:W-:Y:S05]  /*08a0*/  BRA `(.L_x_34) ;  /* 0x0000000000047947 */ /* 0x000fea0003800000 */
.L_x_26:
[----:B------:R-:W-:-:S07]  /*08b0*/  FADD.FTZ R0, R0, R3 ;  /* 0x0000000300007221 */ /* 0x000fce0000010000 */
.L_x_34:
[----:B------:R-:W-:Y:S05]  /*08c0*/  BSYNC.RECONVERGENT B1 ;  /* 0x0000000000017941 */ /* 0x000fea0003800200 */
.L_x_24:
[----:B------:R-:W-:Y:S02]  /*08d0*/  IMAD.MOV.U32 R14, RZ, RZ, R10 ;  /* 0x000000ffff0e7224 */ /* 0x000fe400078e000a */
[----:B------:R-:W-:-:S04]  /*08e0*/  IMAD.MOV.U32 R15, RZ, RZ, 0x0 ;  /* 0x00000000ff0f7424 */ /* 0x000fc800078e00ff */
[----:B0-----:R-:W-:Y:S05]  /*08f0*/  RET.REL.NODEC R14 `(a4c_divf32) ;  /* 0xfffffff40ec07950 */ /* 0x001fea0003c3ffff */
.L_x_35:
        /* <DEDUP_REMOVED lines=16> */
.L_x_42:


//--------------------- .text.a4c_mulf32          --------------------------
	.section	.text.a4c_mulf32,"ax",@progbits
	.align	128
        .global         a4c_mulf32
        .type           a4c_mulf32,@function
        .size           a4c_mulf32,(.L_x_47 - a4c_mulf32)
        .other          a4c_mulf32,@"STO_CUDA_ENTRY STV_DEFAULT"
a4c_mulf32:
.text.a4c_mulf32:
        /* <DEDUP_REMOVED lines=11> */
[----:B------:R-:W3:Y:S08]  /*00b0*/  LDC.64 R8, c[0x0][0x380] ;  /* 0x0000e000ff087b82 */ /* 0x000ef00000000a00 */
[----:B------:R-:W4:Y:S01]  /*00c0*/  LDC.64 R10, c[0x0][0x388] ;  /* 0x0000e200ff0a7b82 */ /* 0x000f220000000a00 */
[----:B-1----:R-:W-:-:S07]  /*00d0*/  IMAD R15, R15, UR4, RZ ;  /* 0x000000040f0f7c24 */ /* 0x002fce000f8e02ff */
.L_x_36:
[----:B---3--:R-:W-:-:S04]  /*00e0*/  IMAD.WIDE R2, R0, 0x4, R8 ;  /* 0x0000000400027825 */ /* 0x008fc800078e0208 */
[C---:B----4-:R-:W-:Y:S02]  /*00f0*/  IMAD.WIDE R4, R0.reuse, 0x4, R10 ;  /* 0x0000000400047825 */ /* 0x050fe400078e020a */
[----:B--2---:R-:W2:Y:S04]  /*0100*/  LDG.E R2, desc[UR6][R2.64] ;  /* 0x0000000602027981 */ /* 0x004ea8000c1e1900 */
[----:B------:R-:W2:Y:S01]  /*0110*/  LDG.E R5, desc[UR6][R4.64] ;  /* 0x0000000604057981 */ /* 0x000ea2000c1e1900 */
[----:B01----:R-:W-:Y:S01]  /*0120*/  IMAD.WIDE R6, R0, 0x4, R12 ;  /* 0x0000000400067825 */ /* 0x003fe200078e020c */
[----:B------:R-:W-:-:S04]  /*0130*/  IADD3 R0, PT, PT, R15, R0, RZ ;  /* 0x000000000f007210 */ /* 0x000fc80007ffe0ff */
[----:B------:R-:W-:Y:S01]  /*0140*/  ISETP.GE.AND P0, PT, R0, UR5, PT ;  /* 0x0000000500007c0c */ /* 0x000fe2000bf06270 */
[----:B--2---:R-:W-:-:S05]  /*0150*/  FMUL R17, R2, R5 ;  /* 0x0000000502117220 */ /* 0x004fca0000400000 */
[----:B------:R1:W-:Y:S07]  /*0160*/  STG.E desc[UR6][R6.64], R17 ;  /* 0x0000001106007986 */ /* 0x0003ee000c101906 */
[----:B------:R-:W-:Y:S05]  /*0170*/  @!P0 BRA `(.L_x_36) ;  /* 0xfffffffc00d88947 */ /* 0x000fea000383ffff */
[----:B------:R-:W-:Y:S05]  /*0180*/  EXIT ;  /* 0x000000000000794d */ /* 0x000fea0003800000 */
.L_x_37:
        /* <DEDUP_REMOVED lines=15> */
.L_x_47:


//--------------------- .text.a4c_subf32          --------------------------
	.section	.text.a4c_subf32,"ax",@progbits
	.align	128
        .global         a4c_subf32
        .type           a4c_subf32,@function
        .size           a4c_subf32,(.L_x_48 - a4c_subf32)
        .other          a4c_subf32,@"STO_CUDA_ENTRY STV_DEFAULT"
a4c_subf32:
.text.a4c_subf32:
        /* <DEDUP_REMOVED lines=14> */
.L_x_38:
[----:B---3--:R-:W-:-:S04]  /*00e0*/  IMAD.WIDE R2, R0, 0x4, R8 ;  /* 0x0000000400027825 */ /* 0x008fc800078e0208 */
[C---:B----4-:R-:W-:Y:S02]  /*00f0*/  IMAD.WIDE R4, R0.reuse, 0x4, R10 ;  /* 0x0000000400047825 */ /* 0x050fe400078e020a */
[----:B--2---:R-:W2:Y:S04]  /*0100*/  LDG.E R2, desc[UR6][R2.64] ;  /* 0x0000000602027981 */ /* 0x004ea8000c1e1900 */
[----:B------:R-:W2:Y:S01]  /*0110*/  LDG.E R5, desc[UR6][R4.64] ;  /* 0x0000000604057981 */ /* 0x000ea2000c1e1900 */
[----:B01----:R-:W-:Y:S01]  /*0120*/  IMAD.WIDE R6, R0, 0x4, R12 ;  /* 0x0000000400067825 */ /* 0x003fe200078e020c */
[----:B------:R-:W-:-:S04]  /*0130*/  IADD3 R0, PT, PT, R15, R0, RZ ;  /* 0x000000000f007210 */ /* 0x000fc80007ffe0ff */
[----:B------:R-:W-:Y:S01]  /*0140*/  ISETP.GE.AND P0, PT, R0, UR5, PT ;  /* 0x0000000500007c0c */ /* 0x000fe2000bf06270 */
[----:B--2---:R-:W-:-:S05]  /*0150*/  FADD R17, R2, -R5 ;  /* 0x8000000502117221 */ /* 0x004fca0000000000 */
[----:B------:R1:W-:Y:S07]  /*0160*/  STG.E desc[UR6][R6.64], R17 ;  /* 0x0000001106007986 */ /* 0x0003ee000c101906 */
[----:B------:R-:W-:Y:S05]  /*0170*/  @!P0 BRA `(.L_x_38) ;  /* 0xfffffffc00d88947 */ /* 0x000fea000383ffff */
[----:B------:R-:W-:Y:S05]  /*0180*/  EXIT ;  /* 0x000000000000794d */ /* 0x000fea0003800000 */
.L_x_39:
        /* <DEDUP_REMOVED lines=15> */
.L_x_48:


//--------------------- .text.a4c_addf32          --------------------------
	.section	.text.a4c_addf32,"ax",@progbits
	.align	128
        .global         a4c_addf32
        .type           a4c_addf32,@function
        .size           a4c_addf32,(.L_x_49 - a4c_addf32)
        .other          a4c_addf32,@"STO_CUDA_ENTRY STV_DEFAULT"
a4c_addf32:
.text.a4c_addf32:
        /* <DEDUP_REMOVED lines=14> */
.L_x_40:
[----:B---3--:R-:W-:-:S04]  /*00e0*/  IMAD.WIDE R2, R0, 0x4, R8 ;  /* 0x0000000400027825 */ /* 0x008fc800078e0208 */
[C---:B----4-:R-:W-:Y:S02]  /*00f0*/  IMAD.WIDE R4, R0.reuse, 0x4, R10 ;  /* 0x0000000400047825 */ /* 0x050fe400078e020a */
[----:B--2---:R-:W2:Y:S04]  /*0100*/  LDG.E R2, desc[UR6][R2.64] ;  /* 0x0000000602027981 */ /* 0x004ea8000c1e1900 */
[----:B------:R-:W2:Y:S01]  /*0110*/  LDG.E R5, desc[UR6][R4.64] ;  /* 0x0000000604057981 */ /* 0x000ea2000c1e1900 */
[----:B01----:R-:W-:Y:S01]  /*0120*/  IMAD.WIDE R6, R0, 0x4, R12 ;  /* 0x0000000400067825 */ /* 0x003fe200078e020c */
[----:B------:R-:W-:-:S04]  /*0130*/  IADD3 R0, PT, PT, R15, R0, RZ ;  /* 0x000000000f007210 */ /* 0x000fc80007ffe0ff */
[----:B------:R-:W-:Y:S01]  /*0140*/  ISETP.GE.AND P0, PT, R0, UR5, PT ;  /* 0x0000000500007c0c */ /* 0x000fe2000bf06270 */
[----:B--2---:R-:W-:-:S05]  /*0150*/  FADD R17, R2, R5 ;  /* 0x0000000502117221 */ /* 0x004fca0000000000 */
[----:B------:R1:W-:Y:S07]  /*0160*/  STG.E desc[UR6][R6.64], R17 ;  /* 0x0000001106007986 */ /* 0x0003ee000c101906 */
[----:B------:R-:W-:Y:S05]  /*0170*/  @!P0 BRA `(.L_x_40) ;  /* 0xfffffffc00d88947 */ /* 0x000fea000383ffff */
[----:B------:R-:W-:Y:S05]  /*0180*/  EXIT ;  /* 0x000000000000794d */ /* 0x000fea0003800000 */
.L_x_41:
        /* <DEDUP_REMOVED lines=15> */
.L_x_49:


//--------------------- .nv.global.init           --------------------------
	.section	.nv.global.init,"aw",@progbits
	.align	4
.nv.global.init:
	.type		__cudart_i2opi_f,@object
	.size		__cudart_i2opi_f,(.L_0 - __cudart_i2opi_f)
__cudart_i2opi_f:
        /*0000*/ 	.byte	0x41, 0x90, 0x43, 0x3c, 0x99, 0x95, 0x62, 0xdb, 0xc0, 0xdd, 0x34, 0xf5, 0xd1, 0x57, 0x27, 0xfc
        /*0010*/ 	.byte	0x29, 0x15, 0x44, 0x4e, 0x6e, 0x83, 0xf9, 0xa2
.L_0:


//--------------------- .nv.shared.reserved.0     --------------------------
	.section	.nv.shared.reserved.0,"aw",@nobits
	.weak		__nv_reservedSMEM_offset_0_alias
	.size		__nv_reservedSMEM_offset_0_alias, 0, 64
	.other		__nv_reservedSMEM_offset_0_alias,@"STO_CUDA_RESERVED_SHARED STV_DEFAULT"
__nv_reservedSMEM_offset_0_alias:
	.zero		0
	.zero		64


//--------------------- .nv.constant0.a4c_tanf32  --------------------------
	.section	.nv.constant0.a4c_tanf32,"a",@progbits
	.sectionflags	@""
	.align	4
.nv.constant0.a4c_tanf32:
	.zero		916


//--------------------- .nv.constant0.a4c_cosf32  --------------------------
	.section	.nv.constant0.a4c_cosf32,"a",@progbits
	.sectionflags	@""
	.align	4
.nv.constant0.a4c_cosf32:
	.zero		916


//--------------------- .nv.constant0.a4c_sinf32  --------------------------
	.section	.nv.constant0.a4c_sinf32,"a",@progbits
	.sectionflags	@""
	.align	4
.nv.constant0.a4c_sinf32:
	.zero		916


//--------------------- .nv.constant0.a4c_divf32  --------------------------
	.section	.nv.constant0.a4c_divf32,"a",@progbits
	.sectionflags	@""
	.align	4
.nv.constant0.a4c_divf32:
	.zero		924


//--------------------- .nv.constant0.a4c_mulf32  --------------------------
	.section	.nv.constant0.a4c_mulf32,"a",@progbits
	.sectionflags	@""
	.align	4
.nv.constant0.a4c_mulf32:
	.zero		924


//--------------------- .nv.constant0.a4c_subf32  --------------------------
	.section	.nv.constant0.a4c_subf32,"a",@progbits
	.sectionflags	@""
	.align	4
.nv.constant0.a4c_subf32:
	.zero		924


//--------------------- .nv.constant0.a4c_addf32  --------------------------
	.section	.nv.constant0.a4c_addf32,"a",@progbits
	.sectionflags	@""
	.align	4
.nv.constant0.a4c_addf32:
	.zero		924


//--------------------- SYMBOLS --------------------------

	.type		.nv.reservedSmem.offset0,@object
	.size		.nv.reservedSmem.offset0,0x4
